//
// Generated by NVIDIA NVVM Compiler
//
// Compiler Build ID: CL-36424714
// Cuda compilation tools, release 13.0, V13.0.88
// Based on NVVM 20.0.0
//

.version 9.0
.target sm_100
.address_size 64

	// .globl	_Z10add_arraysPiS_S_i
// _ZZ6reducePiS_S_iE5sdata has been demoted
// _ZZ17_lenet_fusion_newILi5000EEvPfPKfS2_S0_PiS3_iE4in_s has been demoted
// _ZZ17_lenet_fusion_newILi5000EEvPfPKfS2_S0_PiS3_iE9in_pool_s has been demoted
// _ZZ17_lenet_fusion_newILi5000EEvPfPKfS2_S0_PiS3_iE5ker_s has been demoted

.visible .entry _Z10add_arraysPiS_S_i(
	.param .u64 .ptr .align 1 _Z10add_arraysPiS_S_i_param_0,
	.param .u64 .ptr .align 1 _Z10add_arraysPiS_S_i_param_1,
	.param .u64 .ptr .align 1 _Z10add_arraysPiS_S_i_param_2,
	.param .u32 _Z10add_arraysPiS_S_i_param_3
)
{
	.reg .pred 	%p<2>;
	.reg .b32 	%r<9>;
	.reg .b64 	%rd<11>;

	ld.param.u64 	%rd1, [_Z10add_arraysPiS_S_i_param_0];
	ld.param.u64 	%rd2, [_Z10add_arraysPiS_S_i_param_1];
	ld.param.u64 	%rd3, [_Z10add_arraysPiS_S_i_param_2];
	ld.param.u32 	%r2, [_Z10add_arraysPiS_S_i_param_3];
	mov.u32 	%r3, %tid.x;
	mov.u32 	%r4, %ctaid.x;
	mov.u32 	%r5, %ntid.x;
	mad.lo.s32 	%r1, %r4, %r5, %r3;
	setp.ge.s32 	%p1, %r1, %r2;
	@%p1 bra 	$L__BB0_2;
	cvta.to.global.u64 	%rd4, %rd1;
	cvta.to.global.u64 	%rd5, %rd2;
	cvta.to.global.u64 	%rd6, %rd3;
	mul.wide.s32 	%rd7, %r1, 4;
	add.s64 	%rd8, %rd4, %rd7;
	ld.global.u32 	%r6, [%rd8];
	add.s64 	%rd9, %rd5, %rd7;
	ld.global.u32 	%r7, [%rd9];
	add.s32 	%r8, %r7, %r6;
	add.s64 	%rd10, %rd6, %rd7;
	st.global.u32 	[%rd10], %r8;
$L__BB0_2:
	ret;

}
	// .globl	_Z6reducePiS_S_i
.visible .entry _Z6reducePiS_S_i(
	.param .u64 .ptr .align 1 _Z6reducePiS_S_i_param_0,
	.param .u64 .ptr .align 1 _Z6reducePiS_S_i_param_1,
	.param .u64 .ptr .align 1 _Z6reducePiS_S_i_param_2,
	.param .u32 _Z6reducePiS_S_i_param_3
)
{
	.reg .pred 	%p<10>;
	.reg .b32 	%r<22>;
	.reg .b32 	%f<27>;
	.reg .b64 	%rd<15>;
	// demoted variable
	.shared .align 4 .b8 _ZZ6reducePiS_S_iE5sdata[1024];
	ld.param.u64 	%rd4, [_Z6reducePiS_S_i_param_0];
	ld.param.u64 	%rd5, [_Z6reducePiS_S_i_param_1];
	ld.param.u64 	%rd3, [_Z6reducePiS_S_i_param_2];
	ld.param.u32 	%r9, [_Z6reducePiS_S_i_param_3];
	cvta.to.global.u64 	%rd1, %rd5;
	cvta.to.global.u64 	%rd2, %rd4;
	mov.u32 	%r1, %tid.x;
	mov.u32 	%r2, %ctaid.x;
	mov.u32 	%r21, %ntid.x;
	mul.lo.s32 	%r10, %r21, %r2;
	shl.b32 	%r11, %r10, 1;
	add.s32 	%r4, %r11, %r1;
	setp.ge.u32 	%p1, %r4, %r9;
	shl.b32 	%r12, %r1, 2;
	mov.u32 	%r13, _ZZ6reducePiS_S_iE5sdata;
	add.s32 	%r5, %r13, %r12;
	@%p1 bra 	$L__BB1_2;
	mul.wide.u32 	%rd6, %r4, 4;
	add.s64 	%rd7, %rd2, %rd6;
	ld.global.u32 	%r14, [%rd7];
	add.s64 	%rd8, %rd1, %rd6;
	ld.global.u32 	%r15, [%rd8];
	setp.eq.s32 	%p2, %r14, %r15;
	selp.f32 	%f1, 0f3F800000, 0f00000000, %p2;
	st.shared.f32 	[%r5], %f1;
$L__BB1_2:
	add.s32 	%r6, %r4, %r21;
	setp.ge.u32 	%p3, %r6, %r9;
	@%p3 bra 	$L__BB1_4;
	mul.wide.u32 	%rd9, %r6, 4;
	add.s64 	%rd10, %rd2, %rd9;
	ld.global.u32 	%r16, [%rd10];
	add.s64 	%rd11, %rd1, %rd9;
	ld.global.u32 	%r17, [%rd11];
	setp.eq.s32 	%p4, %r16, %r17;
	selp.f32 	%f2, 0f3F800000, 0f00000000, %p4;
	ld.shared.f32 	%f3, [%r5];
	add.f32 	%f4, %f3, %f2;
	st.shared.f32 	[%r5], %f4;
$L__BB1_4:
	bar.sync 	0;
	setp.lt.u32 	%p5, %r21, 66;
	@%p5 bra 	$L__BB1_8;
$L__BB1_5:
	shr.u32 	%r8, %r21, 1;
	setp.ge.u32 	%p6, %r1, %r8;
	@%p6 bra 	$L__BB1_7;
	shl.b32 	%r18, %r8, 2;
	add.s32 	%r19, %r5, %r18;
	ld.shared.f32 	%f5, [%r19];
	ld.shared.f32 	%f6, [%r5];
	add.f32 	%f7, %f5, %f6;
	st.shared.f32 	[%r5], %f7;
$L__BB1_7:
	bar.sync 	0;
	setp.gt.u32 	%p7, %r21, 131;
	mov.u32 	%r21, %r8;
	@%p7 bra 	$L__BB1_5;
$L__BB1_8:
	setp.gt.u32 	%p8, %r1, 31;
	@%p8 bra 	$L__BB1_11;
	ld.volatile.shared.f32 	%f8, [%r5+128];
	ld.volatile.shared.f32 	%f9, [%r5];
	add.f32 	%f10, %f8, %f9;
	st.volatile.shared.f32 	[%r5], %f10;
	ld.volatile.shared.f32 	%f11, [%r5+64];
	ld.volatile.shared.f32 	%f12, [%r5];
	add.f32 	%f13, %f11, %f12;
	st.volatile.shared.f32 	[%r5], %f13;
	ld.volatile.shared.f32 	%f14, [%r5+32];
	ld.volatile.shared.f32 	%f15, [%r5];
	add.f32 	%f16, %f14, %f15;
	st.volatile.shared.f32 	[%r5], %f16;
	ld.volatile.shared.f32 	%f17, [%r5+16];
	ld.volatile.shared.f32 	%f18, [%r5];
	add.f32 	%f19, %f17, %f18;
	st.volatile.shared.f32 	[%r5], %f19;
	ld.volatile.shared.f32 	%f20, [%r5+8];
	ld.volatile.shared.f32 	%f21, [%r5];
	add.f32 	%f22, %f20, %f21;
	st.volatile.shared.f32 	[%r5], %f22;
	ld.volatile.shared.f32 	%f23, [%r5+4];
	ld.volatile.shared.f32 	%f24, [%r5];
	add.f32 	%f25, %f23, %f24;
	st.volatile.shared.f32 	[%r5], %f25;
	setp.ne.s32 	%p9, %r1, 0;
	@%p9 bra 	$L__BB1_11;
	ld.shared.f32 	%f26, [_ZZ6reducePiS_S_iE5sdata];
	cvt.rzi.s32.f32 	%r20, %f26;
	cvta.to.global.u64 	%rd12, %rd3;
	mul.wide.u32 	%rd13, %r2, 4;
	add.s64 	%rd14, %rd12, %rd13;
	st.global.u32 	[%rd14], %r20;
$L__BB1_11:
	ret;

}
	// .globl	_Z12simpleKernelPii
.visible .entry _Z12simpleKernelPii(
	.param .u64 .ptr .align 1 _Z12simpleKernelPii_param_0,
	.param .u32 _Z12simpleKernelPii_param_1
)
{
	.reg .pred 	%p<2>;
	.reg .b32 	%r<8>;
	.reg .b64 	%rd<5>;

	ld.param.u64 	%rd1, [_Z12simpleKernelPii_param_0];
	ld.param.u32 	%r2, [_Z12simpleKernelPii_param_1];
	mov.u32 	%r3, %ctaid.x;
	mov.u32 	%r4, %ntid.x;
	mov.u32 	%r5, %tid.x;
	mad.lo.s32 	%r1, %r3, %r4, %r5;
	setp.ge.s32 	%p1, %r1, %r2;
	@%p1 bra 	$L__BB2_2;
	cvta.to.global.u64 	%rd2, %rd1;
	mul.wide.s32 	%rd3, %r1, 4;
	add.s64 	%rd4, %rd2, %rd3;
	ld.global.u32 	%r6, [%rd4];
	shl.b32 	%r7, %r6, 1;
	st.global.u32 	[%rd4], %r7;
$L__BB2_2:
	ret;

}
	// .globl	_Z17_lenet_fusion_newILi5000EEvPfPKfS2_S0_PiS3_i
.visible .entry _Z17_lenet_fusion_newILi5000EEvPfPKfS2_S0_PiS3_i(
	.param .u64 .ptr .align 1 _Z17_lenet_fusion_newILi5000EEvPfPKfS2_S0_PiS3_i_param_0,
	.param .u64 .ptr .align 1 _Z17_lenet_fusion_newILi5000EEvPfPKfS2_S0_PiS3_i_param_1,
	.param .u64 .ptr .align 1 _Z17_lenet_fusion_newILi5000EEvPfPKfS2_S0_PiS3_i_param_2,
	.param .u64 .ptr .align 1 _Z17_lenet_fusion_newILi5000EEvPfPKfS2_S0_PiS3_i_param_3,
	.param .u64 .ptr .align 1 _Z17_lenet_fusion_newILi5000EEvPfPKfS2_S0_PiS3_i_param_4,
	.param .u64 .ptr .align 1 _Z17_lenet_fusion_newILi5000EEvPfPKfS2_S0_PiS3_i_param_5,
	.param .u32 _Z17_lenet_fusion_newILi5000EEvPfPKfS2_S0_PiS3_i_param_6
)
{
	.reg .pred 	%p<44>;
	.reg .b16 	%rs<101>;
	.reg .b32 	%r<218>;
	.reg .b32 	%f<364>;
	.reg .b64 	%rd<46>;
	// demoted variable
	.shared .align 4 .b8 _ZZ17_lenet_fusion_newILi5000EEvPfPKfS2_S0_PiS3_iE4in_s[5000];
	// demoted variable
	.shared .align 4 .b8 _ZZ17_lenet_fusion_newILi5000EEvPfPKfS2_S0_PiS3_iE9in_pool_s[864];
	// demoted variable
	.shared .align 4 .b8 _ZZ17_lenet_fusion_newILi5000EEvPfPKfS2_S0_PiS3_iE5ker_s[100];
	ld.param.u64 	%rd13, [_Z17_lenet_fusion_newILi5000EEvPfPKfS2_S0_PiS3_i_param_0];
	ld.param.u64 	%rd10, [_Z17_lenet_fusion_newILi5000EEvPfPKfS2_S0_PiS3_i_param_1];
	ld.param.u64 	%rd14, [_Z17_lenet_fusion_newILi5000EEvPfPKfS2_S0_PiS3_i_param_2];
	ld.param.u64 	%rd15, [_Z17_lenet_fusion_newILi5000EEvPfPKfS2_S0_PiS3_i_param_4];
	cvta.to.global.u64 	%rd16, %rd13;
	cvta.to.global.u64 	%rd17, %rd10;
	cvta.to.global.u64 	%rd43, %rd14;
	mov.u32 	%r27, %ctaid.x;
	cvta.to.global.u64 	%rd18, %rd15;
	mul.wide.u32 	%rd19, %r27, 4;
	add.s64 	%rd20, %rd18, %rd19;
	ld.global.u32 	%r1, [%rd20];
	ld.global.u32 	%r2, [%rd20+4];
	mov.u32 	%r28, %tid.x;
	cvt.u16.u32 	%rs3, %r28;
	mul.hi.u16 	%rs1, %rs3, 10923;
	cvt.u32.u16 	%r29, %rs1;
	mul.lo.s16 	%rs4, %rs1, 6;
	sub.s16 	%rs2, %rs3, %rs4;
	cvt.u32.u16 	%r30, %rs2;
	shl.b32 	%r31, %r28, 2;
	mul.lo.s32 	%r32, %r27, 784;
	add.s32 	%r33, %r31, %r32;
	mul.wide.u32 	%rd21, %r33, 4;
	add.s64 	%rd22, %rd16, %rd21;
	ld.global.v4.f32 	{%f97, %f98, %f99, %f100}, [%rd22];
	cvt.u16.u32 	%rs5, %r31;
	mul.hi.u16 	%rs6, %rs5, 2622;
	mul.wide.u16 	%r34, %rs6, 100;
	mov.u32 	%r35, _ZZ17_lenet_fusion_newILi5000EEvPfPKfS2_S0_PiS3_iE4in_s;
	add.s32 	%r36, %r35, %r34;
	mul.lo.s16 	%rs7, %rs6, 25;
	sub.s16 	%rs8, %rs5, %rs7;
	mul.wide.u16 	%r37, %rs8, 4;
	add.s32 	%r38, %r36, %r37;
	st.shared.f32 	[%r38], %f97;
	or.b16  	%rs9, %rs5, 1;
	mul.hi.u16 	%rs10, %rs9, 2622;
	mul.wide.u16 	%r39, %rs10, 100;
	add.s32 	%r40, %r35, %r39;
	mul.lo.s16 	%rs11, %rs10, 25;
	sub.s16 	%rs12, %rs9, %rs11;
	mul.wide.u16 	%r41, %rs12, 4;
	add.s32 	%r42, %r40, %r41;
	st.shared.f32 	[%r42], %f98;
	or.b16  	%rs13, %rs5, 2;
	mul.hi.u16 	%rs14, %rs13, 2622;
	mul.wide.u16 	%r43, %rs14, 100;
	add.s32 	%r44, %r35, %r43;
	mul.lo.s16 	%rs15, %rs14, 25;
	sub.s16 	%rs16, %rs13, %rs15;
	mul.wide.u16 	%r45, %rs16, 4;
	add.s32 	%r46, %r44, %r45;
	st.shared.f32 	[%r46], %f99;
	or.b16  	%rs17, %rs5, 3;
	mul.hi.u16 	%rs18, %rs17, 2622;
	mul.wide.u16 	%r47, %rs18, 100;
	add.s32 	%r48, %r35, %r47;
	mul.lo.s16 	%rs19, %rs18, 25;
	sub.s16 	%rs20, %rs17, %rs19;
	mul.wide.u16 	%r49, %rs20, 4;
	add.s32 	%r50, %r48, %r49;
	st.shared.f32 	[%r50], %f100;
	ld.global.v4.f32 	{%f101, %f102, %f103, %f104}, [%rd22+512];
	add.s16 	%rs21, %rs5, 128;
	mul.hi.u16 	%rs22, %rs21, 5243;
	shr.u16 	%rs23, %rs22, 1;
	mul.wide.u16 	%r51, %rs23, 100;
	add.s32 	%r52, %r35, %r51;
	mul.lo.s16 	%rs24, %rs23, 25;
	sub.s16 	%rs25, %rs21, %rs24;
	mul.wide.u16 	%r53, %rs25, 4;
	add.s32 	%r54, %r52, %r53;
	st.shared.f32 	[%r54], %f101;
	add.s16 	%rs26, %rs5, 129;
	mul.hi.u16 	%rs27, %rs26, 5243;
	shr.u16 	%rs28, %rs27, 1;
	mul.wide.u16 	%r55, %rs28, 100;
	add.s32 	%r56, %r35, %r55;
	mul.lo.s16 	%rs29, %rs28, 25;
	sub.s16 	%rs30, %rs26, %rs29;
	mul.wide.u16 	%r57, %rs30, 4;
	add.s32 	%r58, %r56, %r57;
	st.shared.f32 	[%r58], %f102;
	add.s16 	%rs31, %rs5, 130;
	mul.hi.u16 	%rs32, %rs31, 5243;
	shr.u16 	%rs33, %rs32, 1;
	mul.wide.u16 	%r59, %rs33, 100;
	add.s32 	%r60, %r35, %r59;
	mul.lo.s16 	%rs34, %rs33, 25;
	sub.s16 	%rs35, %rs31, %rs34;
	mul.wide.u16 	%r61, %rs35, 4;
	add.s32 	%r62, %r60, %r61;
	st.shared.f32 	[%r62], %f103;
	add.s16 	%rs36, %rs5, 131;
	mul.hi.u16 	%rs37, %rs36, 5243;
	shr.u16 	%rs38, %rs37, 1;
	mul.wide.u16 	%r63, %rs38, 100;
	add.s32 	%r64, %r35, %r63;
	mul.lo.s16 	%rs39, %rs38, 25;
	sub.s16 	%rs40, %rs36, %rs39;
	mul.wide.u16 	%r65, %rs40, 4;
	add.s32 	%r66, %r64, %r65;
	st.shared.f32 	[%r66], %f104;
	ld.global.v4.f32 	{%f105, %f106, %f107, %f108}, [%rd22+1024];
	add.s16 	%rs41, %rs5, 256;
	mul.hi.u16 	%rs42, %rs41, 5243;
	shr.u16 	%rs43, %rs42, 1;
	mul.wide.u16 	%r67, %rs43, 100;
	add.s32 	%r68, %r35, %r67;
	mul.lo.s16 	%rs44, %rs43, 25;
	sub.s16 	%rs45, %rs41, %rs44;
	mul.wide.u16 	%r69, %rs45, 4;
	add.s32 	%r70, %r68, %r69;
	st.shared.f32 	[%r70], %f105;
	add.s16 	%rs46, %rs5, 257;
	mul.hi.u16 	%rs47, %rs46, 5243;
	shr.u16 	%rs48, %rs47, 1;
	mul.wide.u16 	%r71, %rs48, 100;
	add.s32 	%r72, %r35, %r71;
	mul.lo.s16 	%rs49, %rs48, 25;
	sub.s16 	%rs50, %rs46, %rs49;
	mul.wide.u16 	%r73, %rs50, 4;
	add.s32 	%r74, %r72, %r73;
	st.shared.f32 	[%r74], %f106;
	add.s16 	%rs51, %rs5, 258;
	mul.hi.u16 	%rs52, %rs51, 5243;
	shr.u16 	%rs53, %rs52, 1;
	mul.wide.u16 	%r75, %rs53, 100;
	add.s32 	%r76, %r35, %r75;
	mul.lo.s16 	%rs54, %rs53, 25;
	sub.s16 	%rs55, %rs51, %rs54;
	mul.wide.u16 	%r77, %rs55, 4;
	add.s32 	%r78, %r76, %r77;
	st.shared.f32 	[%r78], %f107;
	add.s16 	%rs56, %rs5, 259;
	mul.hi.u16 	%rs57, %rs56, 5243;
	shr.u16 	%rs58, %rs57, 1;
	mul.wide.u16 	%r79, %rs58, 100;
	add.s32 	%r80, %r35, %r79;
	mul.lo.s16 	%rs59, %rs58, 25;
	sub.s16 	%rs60, %rs56, %rs59;
	mul.wide.u16 	%r81, %rs60, 4;
	add.s32 	%r82, %r80, %r81;
	st.shared.f32 	[%r82], %f108;
	ld.global.v4.f32 	{%f109, %f110, %f111, %f112}, [%rd22+1536];
	add.s16 	%rs61, %rs5, 384;
	mul.hi.u16 	%rs62, %rs61, 5243;
	shr.u16 	%rs63, %rs62, 1;
	mul.wide.u16 	%r83, %rs63, 100;
	add.s32 	%r84, %r35, %r83;
	mul.lo.s16 	%rs64, %rs63, 25;
	sub.s16 	%rs65, %rs61, %rs64;
	mul.wide.u16 	%r85, %rs65, 4;
	add.s32 	%r86, %r84, %r85;
	st.shared.f32 	[%r86], %f109;
	add.s16 	%rs66, %rs5, 385;
	mul.hi.u16 	%rs67, %rs66, 5243;
	shr.u16 	%rs68, %rs67, 1;
	mul.wide.u16 	%r87, %rs68, 100;
	add.s32 	%r88, %r35, %r87;
	mul.lo.s16 	%rs69, %rs68, 25;
	sub.s16 	%rs70, %rs66, %rs69;
	mul.wide.u16 	%r89, %rs70, 4;
	add.s32 	%r90, %r88, %r89;
	st.shared.f32 	[%r90], %f110;
	add.s16 	%rs71, %rs5, 386;
	mul.hi.u16 	%rs72, %rs71, 5243;
	shr.u16 	%rs73, %rs72, 1;
	mul.wide.u16 	%r91, %rs73, 100;
	add.s32 	%r92, %r35, %r91;
	mul.lo.s16 	%rs74, %rs73, 25;
	sub.s16 	%rs75, %rs71, %rs74;
	mul.wide.u16 	%r93, %rs75, 4;
	add.s32 	%r94, %r92, %r93;
	st.shared.f32 	[%r94], %f111;
	add.s16 	%rs76, %rs5, 387;
	mul.hi.u16 	%rs77, %rs76, 5243;
	shr.u16 	%rs78, %rs77, 1;
	mul.wide.u16 	%r95, %rs78, 100;
	add.s32 	%r96, %r35, %r95;
	mul.lo.s16 	%rs79, %rs78, 25;
	sub.s16 	%rs80, %rs76, %rs79;
	mul.wide.u16 	%r97, %rs80, 4;
	add.s32 	%r98, %r96, %r97;
	st.shared.f32 	[%r98], %f112;
	ld.global.v4.f32 	{%f113, %f114, %f115, %f116}, [%rd22+2048];
	add.s16 	%rs81, %rs5, 512;
	mul.hi.u16 	%rs82, %rs81, 5243;
	shr.u16 	%rs83, %rs82, 1;
	mul.wide.u16 	%r99, %rs83, 100;
	add.s32 	%r100, %r35, %r99;
	mul.lo.s16 	%rs84, %rs83, 25;
	sub.s16 	%rs85, %rs81, %rs84;
	mul.wide.u16 	%r101, %rs85, 4;
	add.s32 	%r102, %r100, %r101;
	st.shared.f32 	[%r102], %f113;
	add.s16 	%rs86, %rs5, 513;
	mul.hi.u16 	%rs87, %rs86, 5243;
	shr.u16 	%rs88, %rs87, 1;
	mul.wide.u16 	%r103, %rs88, 100;
	add.s32 	%r104, %r35, %r103;
	mul.lo.s16 	%rs89, %rs88, 25;
	sub.s16 	%rs90, %rs86, %rs89;
	mul.wide.u16 	%r105, %rs90, 4;
	add.s32 	%r106, %r104, %r105;
	st.shared.f32 	[%r106], %f114;
	add.s16 	%rs91, %rs5, 514;
	mul.hi.u16 	%rs92, %rs91, 5243;
	shr.u16 	%rs93, %rs92, 1;
	mul.wide.u16 	%r107, %rs93, 100;
	add.s32 	%r108, %r35, %r107;
	mul.lo.s16 	%rs94, %rs93, 25;
	sub.s16 	%rs95, %rs91, %rs94;
	mul.wide.u16 	%r109, %rs95, 4;
	add.s32 	%r110, %r108, %r109;
	st.shared.f32 	[%r110], %f115;
	add.s16 	%rs96, %rs5, 515;
	mul.hi.u16 	%rs97, %rs96, 5243;
	shr.u16 	%rs98, %rs97, 1;
	mul.wide.u16 	%r111, %rs98, 100;
	add.s32 	%r112, %r35, %r111;
	mul.lo.s16 	%rs99, %rs98, 25;
	sub.s16 	%rs100, %rs96, %rs99;
	mul.wide.u16 	%r113, %rs100, 4;
	add.s32 	%r114, %r112, %r113;
	st.shared.f32 	[%r114], %f116;
	add.s32 	%r115, %r32, 784;
	add.s32 	%r116, %r33, 784;
	mul.wide.u32 	%rd23, %r116, 4;
	add.s64 	%rd24, %rd16, %rd23;
	ld.global.v4.f32 	{%f117, %f118, %f119, %f120}, [%rd24];
	st.shared.f32 	[%r38+2500], %f117;
	st.shared.f32 	[%r42+2500], %f118;
	st.shared.f32 	[%r46+2500], %f119;
	st.shared.f32 	[%r50+2500], %f120;
	cvt.u64.u32 	%rd25, %r115;
	cvt.u64.u32 	%rd26, %r31;
	add.s64 	%rd27, %rd26, %rd25;
	shl.b64 	%rd28, %rd27, 2;
	add.s64 	%rd29, %rd16, %rd28;
	ld.global.v4.f32 	{%f121, %f122, %f123, %f124}, [%rd29+512];
	st.shared.f32 	[%r54+2500], %f121;
	st.shared.f32 	[%r58+2500], %f122;
	st.shared.f32 	[%r62+2500], %f123;
	st.shared.f32 	[%r66+2500], %f124;
	ld.global.v4.f32 	{%f125, %f126, %f127, %f128}, [%rd29+1024];
	st.shared.f32 	[%r70+2500], %f125;
	st.shared.f32 	[%r74+2500], %f126;
	st.shared.f32 	[%r78+2500], %f127;
	st.shared.f32 	[%r82+2500], %f128;
	ld.global.v4.f32 	{%f129, %f130, %f131, %f132}, [%rd29+1536];
	st.shared.f32 	[%r86+2500], %f129;
	st.shared.f32 	[%r90+2500], %f130;
	st.shared.f32 	[%r94+2500], %f131;
	st.shared.f32 	[%r98+2500], %f132;
	ld.global.v4.f32 	{%f133, %f134, %f135, %f136}, [%rd29+2048];
	st.shared.f32 	[%r102+2500], %f133;
	st.shared.f32 	[%r106+2500], %f134;
	st.shared.f32 	[%r110+2500], %f135;
	st.shared.f32 	[%r114+2500], %f136;
	mul.wide.u16 	%r117, %rs1, 5;
	add.s32 	%r118, %r117, %r30;
	add.s32 	%r119, %r118, %r29;
	and.b32  	%r120, %r119, 3;
	xor.b32  	%r121, %r120, 2;
	mul.wide.u16 	%r122, %rs1, 400;
	add.s32 	%r123, %r35, %r122;
	mul.wide.u16 	%r124, %rs2, 16;
	add.s32 	%r125, %r123, %r124;
	ld.shared.f32 	%f1, [%r125];
	ld.shared.f32 	%f2, [%r125+2500];
	ld.shared.f32 	%f3, [%r125+4];
	ld.shared.f32 	%f4, [%r125+2504];
	ld.shared.f32 	%f5, [%r125+8];
	ld.shared.f32 	%f6, [%r125+2508];
	ld.shared.f32 	%f7, [%r125+12];
	ld.shared.f32 	%f8, [%r125+2512];
	ld.shared.f32 	%f9, [%r125+16];
	ld.shared.f32 	%f10, [%r125+2516];
	ld.shared.f32 	%f11, [%r125+100];
	ld.shared.f32 	%f12, [%r125+2600];
	ld.shared.f32 	%f13, [%r125+104];
	ld.shared.f32 	%f14, [%r125+2604];
	ld.shared.f32 	%f15, [%r125+108];
	ld.shared.f32 	%f16, [%r125+2608];
	ld.shared.f32 	%f17, [%r125+112];
	ld.shared.f32 	%f18, [%r125+2612];
	ld.shared.f32 	%f19, [%r125+116];
	ld.shared.f32 	%f20, [%r125+2616];
	ld.shared.f32 	%f21, [%r125+200];
	ld.shared.f32 	%f22, [%r125+2700];
	ld.shared.f32 	%f23, [%r125+204];
	ld.shared.f32 	%f24, [%r125+2704];
	ld.shared.f32 	%f25, [%r125+208];
	ld.shared.f32 	%f26, [%r125+2708];
	ld.shared.f32 	%f27, [%r125+212];
	ld.shared.f32 	%f28, [%r125+2712];
	ld.shared.f32 	%f29, [%r125+216];
	ld.shared.f32 	%f30, [%r125+2716];
	ld.shared.f32 	%f31, [%r125+300];
	ld.shared.f32 	%f32, [%r125+2800];
	ld.shared.f32 	%f33, [%r125+304];
	ld.shared.f32 	%f34, [%r125+2804];
	ld.shared.f32 	%f35, [%r125+308];
	ld.shared.f32 	%f36, [%r125+2808];
	ld.shared.f32 	%f37, [%r125+312];
	ld.shared.f32 	%f38, [%r125+2812];
	ld.shared.f32 	%f39, [%r125+316];
	ld.shared.f32 	%f40, [%r125+2816];
	ld.shared.f32 	%f41, [%r125+400];
	ld.shared.f32 	%f42, [%r125+2900];
	ld.shared.f32 	%f43, [%r125+404];
	ld.shared.f32 	%f44, [%r125+2904];
	ld.shared.f32 	%f45, [%r125+408];
	ld.shared.f32 	%f46, [%r125+2908];
	ld.shared.f32 	%f47, [%r125+412];
	ld.shared.f32 	%f48, [%r125+2912];
	ld.shared.f32 	%f49, [%r125+416];
	ld.shared.f32 	%f50, [%r125+2916];
	mul.wide.u16 	%r126, %rs1, 6;
	add.s32 	%r127, %r126, %r30;
	add.s32 	%r128, %r127, 6;
	and.b32  	%r129, %r128, 524284;
	mad.lo.s32 	%r130, %r121, 108, %r129;
	mov.u32 	%r131, _ZZ17_lenet_fusion_newILi5000EEvPfPKfS2_S0_PiS3_iE9in_pool_s;
	add.s32 	%r208, %r131, %r130;
	mul.hi.u32 	%r132, %r28, 715827883;
	mul.wide.u32 	%rd30, %r132, 20;
	mul.wide.u32 	%rd31, %r30, 4;
	add.s64 	%rd32, %rd30, %rd31;
	add.s64 	%rd33, %rd32, %rd17;
	add.s64 	%rd44, %rd33, 100;
	and.b32  	%r133, %r119, 524284;
	mad.lo.s32 	%r134, %r120, 108, %r133;
	add.s32 	%r207, %r131, %r134;
	mov.b32 	%r210, 50;
	mov.b32 	%r209, -3;
$L__BB3_1:
	setp.gt.u16 	%p1, %rs2, 4;
	mov.u32 	%r135, %tid.x;
	setp.gt.u32 	%p2, %r135, 29;
	ld.global.nc.f32 	%f51, [%rd43];
	setp.ne.s32 	%p3, %r209, -3;
	or.pred  	%p4, %p2, %p1;
	or.pred  	%p5, %p4, %p3;
	@%p5 bra 	$L__BB3_3;
	ld.param.u64 	%rd40, [_Z17_lenet_fusion_newILi5000EEvPfPKfS2_S0_PiS3_i_param_1];
	cvta.to.global.u64 	%rd34, %rd40;
	mul.wide.u16 	%r137, %rs1, 5;
	cvt.u32.u16 	%r138, %rs2;
	add.s32 	%r139, %r137, %r138;
	mul.wide.u32 	%rd35, %r139, 4;
	add.s64 	%rd36, %rd34, %rd35;
	ld.global.nc.f32 	%f137, [%rd36];
	mul.wide.u16 	%r140, %rs1, 20;
	mov.u32 	%r141, _ZZ17_lenet_fusion_newILi5000EEvPfPKfS2_S0_PiS3_iE5ker_s;
	add.s32 	%r142, %r141, %r140;
	mul.wide.u16 	%r143, %rs2, 4;
	add.s32 	%r144, %r142, %r143;
	st.shared.f32 	[%r144], %f137;
$L__BB3_3:
	mov.u32 	%r145, %tid.x;
	add.s32 	%r146, %r145, -24;
	setp.gt.u32 	%p6, %r146, 5;
	ld.shared.f32 	%f52, [_ZZ17_lenet_fusion_newILi5000EEvPfPKfS2_S0_PiS3_iE5ker_s];
	fma.rn.f32 	%f138, %f52, %f1, 0f00000000;
	fma.rn.f32 	%f139, %f52, %f2, 0f00000000;
	ld.shared.f32 	%f53, [_ZZ17_lenet_fusion_newILi5000EEvPfPKfS2_S0_PiS3_iE5ker_s+4];
	fma.rn.f32 	%f140, %f53, %f3, %f138;
	fma.rn.f32 	%f141, %f53, %f4, %f139;
	ld.shared.f32 	%f54, [_ZZ17_lenet_fusion_newILi5000EEvPfPKfS2_S0_PiS3_iE5ker_s+8];
	fma.rn.f32 	%f142, %f54, %f5, %f140;
	fma.rn.f32 	%f143, %f54, %f6, %f141;
	ld.shared.f32 	%f55, [_ZZ17_lenet_fusion_newILi5000EEvPfPKfS2_S0_PiS3_iE5ker_s+12];
	fma.rn.f32 	%f144, %f55, %f7, %f142;
	fma.rn.f32 	%f145, %f55, %f8, %f143;
	ld.shared.f32 	%f56, [_ZZ17_lenet_fusion_newILi5000EEvPfPKfS2_S0_PiS3_iE5ker_s+16];
	fma.rn.f32 	%f146, %f56, %f9, %f144;
	fma.rn.f32 	%f147, %f56, %f10, %f145;
	ld.shared.f32 	%f57, [_ZZ17_lenet_fusion_newILi5000EEvPfPKfS2_S0_PiS3_iE5ker_s+20];
	fma.rn.f32 	%f148, %f57, %f11, %f146;
	fma.rn.f32 	%f149, %f57, %f12, %f147;
	ld.shared.f32 	%f58, [_ZZ17_lenet_fusion_newILi5000EEvPfPKfS2_S0_PiS3_iE5ker_s+24];
	fma.rn.f32 	%f150, %f58, %f13, %f148;
	fma.rn.f32 	%f151, %f58, %f14, %f149;
	ld.shared.f32 	%f59, [_ZZ17_lenet_fusion_newILi5000EEvPfPKfS2_S0_PiS3_iE5ker_s+28];
	fma.rn.f32 	%f152, %f59, %f15, %f150;
	fma.rn.f32 	%f153, %f59, %f16, %f151;
	ld.shared.f32 	%f60, [_ZZ17_lenet_fusion_newILi5000EEvPfPKfS2_S0_PiS3_iE5ker_s+32];
	fma.rn.f32 	%f154, %f60, %f17, %f152;
	fma.rn.f32 	%f155, %f60, %f18, %f153;
	ld.shared.f32 	%f61, [_ZZ17_lenet_fusion_newILi5000EEvPfPKfS2_S0_PiS3_iE5ker_s+36];
	fma.rn.f32 	%f156, %f61, %f19, %f154;
	fma.rn.f32 	%f157, %f61, %f20, %f155;
	ld.shared.f32 	%f62, [_ZZ17_lenet_fusion_newILi5000EEvPfPKfS2_S0_PiS3_iE5ker_s+40];
	fma.rn.f32 	%f158, %f62, %f21, %f156;
	fma.rn.f32 	%f159, %f62, %f22, %f157;
	ld.shared.f32 	%f63, [_ZZ17_lenet_fusion_newILi5000EEvPfPKfS2_S0_PiS3_iE5ker_s+44];
	fma.rn.f32 	%f160, %f63, %f23, %f158;
	fma.rn.f32 	%f161, %f63, %f24, %f159;
	ld.shared.f32 	%f64, [_ZZ17_lenet_fusion_newILi5000EEvPfPKfS2_S0_PiS3_iE5ker_s+48];
	fma.rn.f32 	%f162, %f64, %f25, %f160;
	fma.rn.f32 	%f163, %f64, %f26, %f161;
	ld.shared.f32 	%f65, [_ZZ17_lenet_fusion_newILi5000EEvPfPKfS2_S0_PiS3_iE5ker_s+52];
	fma.rn.f32 	%f164, %f65, %f27, %f162;
	fma.rn.f32 	%f165, %f65, %f28, %f163;
	ld.shared.f32 	%f66, [_ZZ17_lenet_fusion_newILi5000EEvPfPKfS2_S0_PiS3_iE5ker_s+56];
	fma.rn.f32 	%f166, %f66, %f29, %f164;
	fma.rn.f32 	%f167, %f66, %f30, %f165;
	ld.shared.f32 	%f67, [_ZZ17_lenet_fusion_newILi5000EEvPfPKfS2_S0_PiS3_iE5ker_s+60];
	fma.rn.f32 	%f168, %f67, %f31, %f166;
	fma.rn.f32 	%f169, %f67, %f32, %f167;
	ld.shared.f32 	%f68, [_ZZ17_lenet_fusion_newILi5000EEvPfPKfS2_S0_PiS3_iE5ker_s+64];
	fma.rn.f32 	%f170, %f68, %f33, %f168;
	fma.rn.f32 	%f171, %f68, %f34, %f169;
	ld.shared.f32 	%f69, [_ZZ17_lenet_fusion_newILi5000EEvPfPKfS2_S0_PiS3_iE5ker_s+68];
	fma.rn.f32 	%f172, %f69, %f35, %f170;
	fma.rn.f32 	%f173, %f69, %f36, %f171;
	ld.shared.f32 	%f70, [_ZZ17_lenet_fusion_newILi5000EEvPfPKfS2_S0_PiS3_iE5ker_s+72];
	fma.rn.f32 	%f174, %f70, %f37, %f172;
	fma.rn.f32 	%f175, %f70, %f38, %f173;
	ld.shared.f32 	%f71, [_ZZ17_lenet_fusion_newILi5000EEvPfPKfS2_S0_PiS3_iE5ker_s+76];
	fma.rn.f32 	%f176, %f71, %f39, %f174;
	fma.rn.f32 	%f177, %f71, %f40, %f175;
	ld.shared.f32 	%f72, [_ZZ17_lenet_fusion_newILi5000EEvPfPKfS2_S0_PiS3_iE5ker_s+80];
	fma.rn.f32 	%f178, %f72, %f41, %f176;
	fma.rn.f32 	%f179, %f72, %f42, %f177;
	ld.shared.f32 	%f73, [_ZZ17_lenet_fusion_newILi5000EEvPfPKfS2_S0_PiS3_iE5ker_s+84];
	fma.rn.f32 	%f180, %f73, %f43, %f178;
	fma.rn.f32 	%f181, %f73, %f44, %f179;
	ld.shared.f32 	%f74, [_ZZ17_lenet_fusion_newILi5000EEvPfPKfS2_S0_PiS3_iE5ker_s+88];
	fma.rn.f32 	%f182, %f74, %f45, %f180;
	fma.rn.f32 	%f183, %f74, %f46, %f181;
	ld.shared.f32 	%f75, [_ZZ17_lenet_fusion_newILi5000EEvPfPKfS2_S0_PiS3_iE5ker_s+92];
	fma.rn.f32 	%f184, %f75, %f47, %f182;
	fma.rn.f32 	%f185, %f75, %f48, %f183;
	ld.shared.f32 	%f76, [_ZZ17_lenet_fusion_newILi5000EEvPfPKfS2_S0_PiS3_iE5ker_s+96];
	fma.rn.f32 	%f186, %f76, %f49, %f184;
	fma.rn.f32 	%f187, %f76, %f50, %f185;
	add.f32 	%f188, %f51, %f186;
	max.f32 	%f189, %f188, 0f00000000;
	st.shared.f32 	[%r207], %f189;
	add.f32 	%f190, %f51, %f187;
	max.f32 	%f191, %f190, 0f00000000;
	st.shared.f32 	[%r207+432], %f191;
	@%p6 bra 	$L__BB3_5;
	mul.wide.u16 	%r147, %rs2, 16;
	mov.u32 	%r148, _ZZ17_lenet_fusion_newILi5000EEvPfPKfS2_S0_PiS3_iE4in_s;
	add.s32 	%r149, %r148, %r147;
	ld.shared.f32 	%f192, [%r149+2000];
	fma.rn.f32 	%f193, %f52, %f192, 0f00000000;
	ld.shared.f32 	%f194, [%r149+4500];
	fma.rn.f32 	%f195, %f52, %f194, 0f00000000;
	ld.shared.f32 	%f196, [%r149+2004];
	fma.rn.f32 	%f197, %f53, %f196, %f193;
	ld.shared.f32 	%f198, [%r149+4504];
	fma.rn.f32 	%f199, %f53, %f198, %f195;
	ld.shared.f32 	%f200, [%r149+2008];
	fma.rn.f32 	%f201, %f54, %f200, %f197;
	ld.shared.f32 	%f202, [%r149+4508];
	fma.rn.f32 	%f203, %f54, %f202, %f199;
	ld.shared.f32 	%f204, [%r149+2012];
	fma.rn.f32 	%f205, %f55, %f204, %f201;
	ld.shared.f32 	%f206, [%r149+4512];
	fma.rn.f32 	%f207, %f55, %f206, %f203;
	ld.shared.f32 	%f208, [%r149+2016];
	fma.rn.f32 	%f209, %f56, %f208, %f205;
	ld.shared.f32 	%f210, [%r149+4516];
	fma.rn.f32 	%f211, %f56, %f210, %f207;
	ld.shared.f32 	%f212, [%r149+2100];
	fma.rn.f32 	%f213, %f57, %f212, %f209;
	ld.shared.f32 	%f214, [%r149+4600];
	fma.rn.f32 	%f215, %f57, %f214, %f211;
	ld.shared.f32 	%f216, [%r149+2104];
	fma.rn.f32 	%f217, %f58, %f216, %f213;
	ld.shared.f32 	%f218, [%r149+4604];
	fma.rn.f32 	%f219, %f58, %f218, %f215;
	ld.shared.f32 	%f220, [%r149+2108];
	fma.rn.f32 	%f221, %f59, %f220, %f217;
	ld.shared.f32 	%f222, [%r149+4608];
	fma.rn.f32 	%f223, %f59, %f222, %f219;
	ld.shared.f32 	%f224, [%r149+2112];
	fma.rn.f32 	%f225, %f60, %f224, %f221;
	ld.shared.f32 	%f226, [%r149+4612];
	fma.rn.f32 	%f227, %f60, %f226, %f223;
	ld.shared.f32 	%f228, [%r149+2116];
	fma.rn.f32 	%f229, %f61, %f228, %f225;
	ld.shared.f32 	%f230, [%r149+4616];
	fma.rn.f32 	%f231, %f61, %f230, %f227;
	ld.shared.f32 	%f232, [%r149+2200];
	fma.rn.f32 	%f233, %f62, %f232, %f229;
	ld.shared.f32 	%f234, [%r149+4700];
	fma.rn.f32 	%f235, %f62, %f234, %f231;
	ld.shared.f32 	%f236, [%r149+2204];
	fma.rn.f32 	%f237, %f63, %f236, %f233;
	ld.shared.f32 	%f238, [%r149+4704];
	fma.rn.f32 	%f239, %f63, %f238, %f235;
	ld.shared.f32 	%f240, [%r149+2208];
	fma.rn.f32 	%f241, %f64, %f240, %f237;
	ld.shared.f32 	%f242, [%r149+4708];
	fma.rn.f32 	%f243, %f64, %f242, %f239;
	ld.shared.f32 	%f244, [%r149+2212];
	fma.rn.f32 	%f245, %f65, %f244, %f241;
	ld.shared.f32 	%f246, [%r149+4712];
	fma.rn.f32 	%f247, %f65, %f246, %f243;
	ld.shared.f32 	%f248, [%r149+2216];
	fma.rn.f32 	%f249, %f66, %f248, %f245;
	ld.shared.f32 	%f250, [%r149+4716];
	fma.rn.f32 	%f251, %f66, %f250, %f247;
	ld.shared.f32 	%f252, [%r149+2300];
	fma.rn.f32 	%f253, %f67, %f252, %f249;
	ld.shared.f32 	%f254, [%r149+4800];
	fma.rn.f32 	%f255, %f67, %f254, %f251;
	ld.shared.f32 	%f256, [%r149+2304];
	fma.rn.f32 	%f257, %f68, %f256, %f253;
	ld.shared.f32 	%f258, [%r149+4804];
	fma.rn.f32 	%f259, %f68, %f258, %f255;
	ld.shared.f32 	%f260, [%r149+2308];
	fma.rn.f32 	%f261, %f69, %f260, %f257;
	ld.shared.f32 	%f262, [%r149+4808];
	fma.rn.f32 	%f263, %f69, %f262, %f259;
	ld.shared.f32 	%f264, [%r149+2312];
	fma.rn.f32 	%f265, %f70, %f264, %f261;
	ld.shared.f32 	%f266, [%r149+4812];
	fma.rn.f32 	%f267, %f70, %f266, %f263;
	ld.shared.f32 	%f268, [%r149+2316];
	fma.rn.f32 	%f269, %f71, %f268, %f265;
	ld.shared.f32 	%f270, [%r149+4816];
	fma.rn.f32 	%f271, %f71, %f270, %f267;
	ld.shared.f32 	%f272, [%r149+2400];
	fma.rn.f32 	%f273, %f72, %f272, %f269;
	ld.shared.f32 	%f274, [%r149+4900];
	fma.rn.f32 	%f275, %f72, %f274, %f271;
	ld.shared.f32 	%f276, [%r149+2404];
	fma.rn.f32 	%f277, %f73, %f276, %f273;
	ld.shared.f32 	%f278, [%r149+4904];
	fma.rn.f32 	%f279, %f73, %f278, %f275;
	ld.shared.f32 	%f280, [%r149+2408];
	fma.rn.f32 	%f281, %f74, %f280, %f277;
	ld.shared.f32 	%f282, [%r149+4908];
	fma.rn.f32 	%f283, %f74, %f282, %f279;
	ld.shared.f32 	%f284, [%r149+2412];
	fma.rn.f32 	%f285, %f75, %f284, %f281;
	ld.shared.f32 	%f286, [%r149+4912];
	fma.rn.f32 	%f287, %f75, %f286, %f283;
	ld.shared.f32 	%f288, [%r149+2416];
	fma.rn.f32 	%f289, %f76, %f288, %f285;
	ld.shared.f32 	%f290, [%r149+4916];
	fma.rn.f32 	%f291, %f76, %f290, %f287;
	add.f32 	%f292, %f51, %f289;
	max.f32 	%f293, %f292, 0f00000000;
	st.shared.f32 	[%r208], %f293;
	add.f32 	%f294, %f51, %f291;
	max.f32 	%f295, %f294, 0f00000000;
	st.shared.f32 	[%r208+432], %f295;
$L__BB3_5:
	setp.gt.u16 	%p7, %rs2, 4;
	mov.u32 	%r150, %tid.x;
	setp.gt.u32 	%p8, %r150, 29;
	setp.eq.s32 	%p9, %r209, -1;
	or.pred  	%p10, %p8, %p7;
	or.pred  	%p11, %p10, %p9;
	@%p11 bra 	$L__BB3_7;
	ld.global.nc.f32 	%f296, [%rd44];
	mul.wide.u16 	%r151, %rs1, 20;
	mov.u32 	%r152, _ZZ17_lenet_fusion_newILi5000EEvPfPKfS2_S0_PiS3_iE5ker_s;
	add.s32 	%r153, %r152, %r151;
	mul.wide.u16 	%r154, %rs2, 4;
	add.s32 	%r155, %r153, %r154;
	st.shared.f32 	[%r155], %f296;
$L__BB3_7:
	add.s32 	%r210, %r210, -25;
	add.s32 	%r209, %r209, 1;
	add.s32 	%r208, %r208, 36;
	add.s64 	%rd44, %rd44, 100;
	add.s32 	%r207, %r207, 36;
	add.s64 	%rd43, %rd43, 4;
	setp.ne.s32 	%p12, %r210, -25;
	@%p12 bra 	$L__BB3_1;
	setp.gt.u32 	%p13, %r150, 26;
	@%p13 bra 	$L__BB3_19;
	ld.param.u64 	%rd41, [_Z17_lenet_fusion_newILi5000EEvPfPKfS2_S0_PiS3_i_param_3];
	and.b32  	%r158, %r150, 31;
	shl.b32 	%r159, %r150, 2;
	and.b32  	%r160, %r159, 124;
	mov.u32 	%r161, _ZZ17_lenet_fusion_newILi5000EEvPfPKfS2_S0_PiS3_iE9in_pool_s;
	add.s32 	%r162, %r161, %r160;
	ld.shared.f32 	%f77, [%r162];
	ld.shared.f32 	%f78, [%r162+108];
	ld.shared.f32 	%f79, [%r162+216];
	ld.shared.f32 	%f80, [%r162+324];
	ld.shared.f32 	%f81, [%r162+432];
	ld.shared.f32 	%f82, [%r162+540];
	ld.shared.f32 	%f83, [%r162+648];
	ld.shared.f32 	%f84, [%r162+756];
	mul.wide.u32 	%rd37, %r158, 16;
	cvta.to.global.u64 	%rd38, %rd41;
	add.s64 	%rd45, %rd38, %rd37;
	mov.f32 	%f363, 0fCE6E6B28;
	mov.b32 	%r217, 0;
	mov.b32 	%r211, 1;
	mov.u32 	%r216, %r217;
	mov.f32 	%f362, %f363;
$L__BB3_10:
	setp.ne.s32 	%p14, %r150, 0;
	add.s32 	%r17, %r211, -1;
	ld.global.nc.v4.f32 	{%f298, %f299, %f300, %f301}, [%rd45];
	fma.rn.f32 	%f302, %f298, %f77, 0f00000000;
	fma.rn.f32 	%f303, %f299, %f78, %f302;
	fma.rn.f32 	%f304, %f300, %f79, %f303;
	fma.rn.f32 	%f305, %f301, %f80, %f304;
	fma.rn.f32 	%f306, %f298, %f81, 0f00000000;
	fma.rn.f32 	%f307, %f299, %f82, %f306;
	fma.rn.f32 	%f308, %f300, %f83, %f307;
	fma.rn.f32 	%f309, %f301, %f84, %f308;
	mov.b32 	%r163, %f305;
	shfl.sync.down.b32	%r164|%p15, %r163, 16, 31, 268435455;
	mov.b32 	%f310, %r164;
	add.f32 	%f311, %f305, %f310;
	mov.b32 	%r165, %f311;
	shfl.sync.down.b32	%r166|%p16, %r165, 8, 31, 268435455;
	mov.b32 	%f312, %r166;
	add.f32 	%f313, %f311, %f312;
	mov.b32 	%r167, %f313;
	shfl.sync.down.b32	%r168|%p17, %r167, 4, 31, 268435455;
	mov.b32 	%f314, %r168;
	add.f32 	%f315, %f313, %f314;
	mov.b32 	%r169, %f315;
	shfl.sync.down.b32	%r170|%p18, %r169, 2, 31, 268435455;
	mov.b32 	%f316, %r170;
	add.f32 	%f317, %f315, %f316;
	mov.b32 	%r171, %f317;
	shfl.sync.down.b32	%r172|%p19, %r171, 1, 31, 268435455;
	mov.b32 	%f318, %r172;
	add.f32 	%f87, %f317, %f318;
	mov.b32 	%r173, %f309;
	shfl.sync.down.b32	%r174|%p20, %r173, 16, 31, 268435455;
	mov.b32 	%f319, %r174;
	add.f32 	%f320, %f309, %f319;
	mov.b32 	%r175, %f320;
	shfl.sync.down.b32	%r176|%p21, %r175, 8, 31, 268435455;
	mov.b32 	%f321, %r176;
	add.f32 	%f322, %f320, %f321;
	mov.b32 	%r177, %f322;
	shfl.sync.down.b32	%r178|%p22, %r177, 4, 31, 268435455;
	mov.b32 	%f323, %r178;
	add.f32 	%f324, %f322, %f323;
	mov.b32 	%r179, %f324;
	shfl.sync.down.b32	%r180|%p23, %r179, 2, 31, 268435455;
	mov.b32 	%f325, %r180;
	add.f32 	%f326, %f324, %f325;
	mov.b32 	%r181, %f326;
	shfl.sync.down.b32	%r182|%p24, %r181, 1, 31, 268435455;
	mov.b32 	%f327, %r182;
	add.f32 	%f88, %f326, %f327;
	@%p14 bra 	$L__BB3_13;
	setp.lt.f32 	%p25, %f363, %f87;
	selp.f32 	%f363, %f87, %f363, %p25;
	selp.b32 	%r217, %r17, %r217, %p25;
	setp.geu.f32 	%p26, %f362, %f88;
	@%p26 bra 	$L__BB3_13;
	mov.f32 	%f362, %f88;
	mov.u32 	%r216, %r17;
$L__BB3_13:
	setp.ne.s32 	%p27, %r150, 0;
	ld.global.nc.v4.f32 	{%f328, %f329, %f330, %f331}, [%rd45+432];
	fma.rn.f32 	%f332, %f328, %f77, 0f00000000;
	fma.rn.f32 	%f333, %f329, %f78, %f332;
	fma.rn.f32 	%f334, %f330, %f79, %f333;
	fma.rn.f32 	%f335, %f331, %f80, %f334;
	fma.rn.f32 	%f336, %f328, %f81, 0f00000000;
	fma.rn.f32 	%f337, %f329, %f82, %f336;
	fma.rn.f32 	%f338, %f330, %f83, %f337;
	fma.rn.f32 	%f339, %f331, %f84, %f338;
	mov.b32 	%r183, %f335;
	shfl.sync.down.b32	%r184|%p28, %r183, 16, 31, 268435455;
	mov.b32 	%f340, %r184;
	add.f32 	%f341, %f335, %f340;
	mov.b32 	%r185, %f341;
	shfl.sync.down.b32	%r186|%p29, %r185, 8, 31, 268435455;
	mov.b32 	%f342, %r186;
	add.f32 	%f343, %f341, %f342;
	mov.b32 	%r187, %f343;
	shfl.sync.down.b32	%r188|%p30, %r187, 4, 31, 268435455;
	mov.b32 	%f344, %r188;
	add.f32 	%f345, %f343, %f344;
	mov.b32 	%r189, %f345;
	shfl.sync.down.b32	%r190|%p31, %r189, 2, 31, 268435455;
	mov.b32 	%f346, %r190;
	add.f32 	%f347, %f345, %f346;
	mov.b32 	%r191, %f347;
	shfl.sync.down.b32	%r192|%p32, %r191, 1, 31, 268435455;
	mov.b32 	%f348, %r192;
	add.f32 	%f92, %f347, %f348;
	mov.b32 	%r193, %f339;
	shfl.sync.down.b32	%r194|%p33, %r193, 16, 31, 268435455;
	mov.b32 	%f349, %r194;
	add.f32 	%f350, %f339, %f349;
	mov.b32 	%r195, %f350;
	shfl.sync.down.b32	%r196|%p34, %r195, 8, 31, 268435455;
	mov.b32 	%f351, %r196;
	add.f32 	%f352, %f350, %f351;
	mov.b32 	%r197, %f352;
	shfl.sync.down.b32	%r198|%p35, %r197, 4, 31, 268435455;
	mov.b32 	%f353, %r198;
	add.f32 	%f354, %f352, %f353;
	mov.b32 	%r199, %f354;
	shfl.sync.down.b32	%r200|%p36, %r199, 2, 31, 268435455;
	mov.b32 	%f355, %r200;
	add.f32 	%f356, %f354, %f355;
	mov.b32 	%r201, %f356;
	shfl.sync.down.b32	%r202|%p37, %r201, 1, 31, 268435455;
	mov.b32 	%f357, %r202;
	add.f32 	%f93, %f356, %f357;
	@%p27 bra 	$L__BB3_16;
	setp.lt.f32 	%p38, %f363, %f92;
	selp.f32 	%f363, %f92, %f363, %p38;
	selp.b32 	%r217, %r211, %r217, %p38;
	setp.geu.f32 	%p39, %f362, %f93;
	@%p39 bra 	$L__BB3_16;
	mov.f32 	%f362, %f93;
	mov.u32 	%r216, %r211;
$L__BB3_16:
	add.s32 	%r211, %r211, 2;
	add.s64 	%rd45, %rd45, 864;
	setp.ne.s32 	%p40, %r211, 11;
	@%p40 bra 	$L__BB3_10;
	setp.ne.s32 	%p41, %r150, 0;
	@%p41 bra 	$L__BB3_19;
	ld.param.u64 	%rd42, [_Z17_lenet_fusion_newILi5000EEvPfPKfS2_S0_PiS3_i_param_5];
	setp.eq.s32 	%p42, %r217, %r1;
	selp.u32 	%r203, 1, 0, %p42;
	setp.eq.s32 	%p43, %r216, %r2;
	selp.u32 	%r204, 1, 0, %p43;
	add.s32 	%r205, %r204, %r203;
	cvta.to.global.u64 	%rd39, %rd42;
	atom.global.add.u32 	%r206, [%rd39], %r205;
$L__BB3_19:
	ret;

}


// ===== COMPILED SASS (sm_100) =====

	.target	sm_100

	.elftype	@"ET_EXEC"


//--------------------- .note.nv.tkinfo           --------------------------
	.section	.note.nv.tkinfo,"",@"SHT_NOTE"
	.sectionflags	@"SHF_NOTE_NV_TKINFO"
	.tkinfo
        /*0018*/ 	.word	0x00000002
        /*0030*/ 	.string	""
        /*0030*/ 	.string	"ptxas"
        /*0030*/ 	.string	"Cuda compilation tools, release 13.0, V13.0.88"
        /*0030*/ 	.string	"Build cuda_13.0.r13.0/compiler.36424714_0"
        /*0030*/ 	.string	"-arch sm_100 -m 64 "



//--------------------- .note.nv.cuinfo           --------------------------
	.section	.note.nv.cuinfo,"",@"SHT_NOTE"
	.sectionflags	@"SHF_NOTE_NV_CUINFO"
        /*0018*/ 	.short	0x0002
        /*001a*/ 	.short	0x0064
        /*001c*/ 	.short	0x0082
	.zero		2


//--------------------- .nv.info                  --------------------------
	.section	.nv.info,"",@"SHT_CUDA_INFO"
	.align	4


	//----- nvinfo : EIATTR_REGCOUNT
	.align		4
        /*0000*/ 	.byte	0x04, 0x2f
        /*0002*/ 	.short	(.L_1 - .L_0)
	.align		4
.L_0:
        /*0004*/ 	.word	index@(_Z10add_arraysPiS_S_i)
        /*0008*/ 	.word	0x0000000c


	//----- nvinfo : EIATTR_FRAME_SIZE
	.align		4
.L_1:
        /*000c*/ 	.byte	0x04, 0x11
        /*000e*/ 	.short	(.L_3 - .L_2)
	.align		4
.L_2:
        /*0010*/ 	.word	index@(_Z10add_arraysPiS_S_i)
        /*0014*/ 	.word	0x00000000


	//----- nvinfo : EIATTR_REGCOUNT
	.align		4
.L_3:
        /*0018*/ 	.byte	0x04, 0x2f
        /*001a*/ 	.short	(.L_5 - .L_4)
	.align		4
.L_4:
        /*001c*/ 	.word	index@(_Z6reducePiS_S_i)
        /*0020*/ 	.word	0x0000000f


	//----- nvinfo : EIATTR_FRAME_SIZE
	.align		4
.L_5:
        /*0024*/ 	.byte	0x04, 0x11
        /*0026*/ 	.short	(.L_7 - .L_6)
	.align		4
.L_6:
        /*0028*/ 	.word	index@(_Z6reducePiS_S_i)
        /*002c*/ 	.word	0x00000000


	//----- nvinfo : EIATTR_REGCOUNT
	.align		4
.L_7:
        /*0030*/ 	.byte	0x04, 0x2f
        /*0032*/ 	.short	(.L_9 - .L_8)
	.align		4
.L_8:
        /*0034*/ 	.word	index@(_Z12simpleKernelPii)
        /*0038*/ 	.word	0x00000008


	//----- nvinfo : EIATTR_FRAME_SIZE
	.align		4
.L_9:
        /*003c*/ 	.byte	0x04, 0x11
        /*003e*/ 	.short	(.L_11 - .L_10)
	.align		4
.L_10:
        /*0040*/ 	.word	index@(_Z12simpleKernelPii)
        /*0044*/ 	.word	0x00000000


	//----- nvinfo : EIATTR_REGCOUNT
	.align		4
.L_11:
        /*0048*/ 	.byte	0x04, 0x2f
        /*004a*/ 	.short	(.L_13 - .L_12)
	.align		4
.L_12:
        /*004c*/ 	.word	index@(_Z17_lenet_fusion_newILi5000EEvPfPKfS2_S0_PiS3_i)
        /*0050*/ 	.word	0x0000007c


	//----- nvinfo : EIATTR_FRAME_SIZE
	.align		4
.L_13:
        /*0054*/ 	.byte	0x04, 0x11
        /*0056*/ 	.short	(.L_15 - .L_14)
	.align		4
.L_14:
        /*0058*/ 	.word	index@(_Z17_lenet_fusion_newILi5000EEvPfPKfS2_S0_PiS3_i)
        /*005c*/ 	.word	0x00000000


	//----- nvinfo : EIATTR_MIN_STACK_SIZE
	.align		4
.L_15:
        /*0060*/ 	.byte	0x04, 0x12
        /*0062*/ 	.short	(.L_17 - .L_16)
	.align		4
.L_16:
        /*0064*/ 	.word	index@(_Z17_lenet_fusion_newILi5000EEvPfPKfS2_S0_PiS3_i)
        /*0068*/ 	.word	0x00000000


	//----- nvinfo : EIATTR_MIN_STACK_SIZE
	.align		4
.L_17:
        /*006c*/ 	.byte	0x04, 0x12
        /*006e*/ 	.short	(.L_19 - .L_18)
	.align		4
.L_18:
        /*0070*/ 	.word	index@(_Z12simpleKernelPii)
        /*0074*/ 	.word	0x00000000


	//----- nvinfo : EIATTR_MIN_STACK_SIZE
	.align		4
.L_19:
        /*0078*/ 	.byte	0x04, 0x12
        /*007a*/ 	.short	(.L_21 - .L_20)
	.align		4
.L_20:
        /*007c*/ 	.word	index@(_Z6reducePiS_S_i)
        /*0080*/ 	.word	0x00000000


	//----- nvinfo : EIATTR_MIN_STACK_SIZE
	.align		4
.L_21:
        /*0084*/ 	.byte	0x04, 0x12
        /*0086*/ 	.short	(.L_23 - .L_22)
	.align		4
.L_22:
        /*0088*/ 	.word	index@(_Z10add_arraysPiS_S_i)
        /*008c*/ 	.word	0x00000000
.L_23:


//--------------------- .nv.compat                --------------------------
	.section	.nv.compat,"",@"SHT_CUDA_COMPAT_INFO"
	.align	4
        /*0000*/ 	.byte	0x02, 0x09, 0x00, 0x00, 0x02, 0x02, 0x01, 0x00, 0x02, 0x05, 0x05, 0x00, 0x03, 0x07, 0x01, 0x01
        /*0010*/ 	.byte	0x02, 0x03, 0x00, 0x00, 0x02, 0x06, 0x01, 0x00, 0x04, 0x0b, 0x08, 0x00, 0x01, 0x00, 0x00, 0x00
        /*0020*/ 	.byte	0x00, 0x00, 0x00, 0x00


//--------------------- .nv.info._Z17_lenet_fusion_newILi5000EEvPfPKfS2_S0_PiS3_i --------------------------
	.section	.nv.info._Z17_lenet_fusion_newILi5000EEvPfPKfS2_S0_PiS3_i,"",@"SHT_CUDA_INFO"
	.sectionflags	@""
	.align	4


	//----- nvinfo : EIATTR_CUDA_API_VERSION
	.align		4
        /*0000*/ 	.byte	0x04, 0x37
        /*0002*/ 	.short	(.L_25 - .L_24)
.L_24:
        /*0004*/ 	.word	0x00000082


	//----- nvinfo : EIATTR_KPARAM_INFO
	.align		4
.L_25:
        /*0008*/ 	.byte	0x04, 0x17
        /*000a*/ 	.short	(.L_27 - .L_26)
.L_26:
        /*000c*/ 	.word	0x00000000
        /*0010*/ 	.short	0x0006
        /*0012*/ 	.short	0x0030
        /*0014*/ 	.byte	0x00, 0xf0, 0x11, 0x00


	//----- nvinfo : EIATTR_KPARAM_INFO
	.align		4
.L_27:
        /*0018*/ 	.byte	0x04, 0x17
        /*001a*/ 	.short	(.L_29 - .L_28)
.L_28:
        /*001c*/ 	.word	0x00000000
        /*0020*/ 	.short	0x0005
        /*0022*/ 	.short	0x0028
        /*0024*/ 	.byte	0x00, 0xf5, 0x21, 0x00


	//----- nvinfo : EIATTR_KPARAM_INFO
	.align		4
.L_29:
        /*0028*/ 	.byte	0x04, 0x17
        /*002a*/ 	.short	(.L_31 - .L_30)
.L_30:
        /*002c*/ 	.word	0x00000000
        /*0030*/ 	.short	0x0004
        /*0032*/ 	.short	0x0020
        /*0034*/ 	.byte	0x00, 0xf5, 0x21, 0x00


	//----- nvinfo : EIATTR_KPARAM_INFO
	.align		4
.L_31:
        /*0038*/ 	.byte	0x04, 0x17
        /*003a*/ 	.short	(.L_33 - .L_32)
.L_32:
        /*003c*/ 	.word	0x00000000
        /*0040*/ 	.short	0x0003
        /*0042*/ 	.short	0x0018
        /*0044*/ 	.byte	0x00, 0xf5, 0x21, 0x00


	//----- nvinfo : EIATTR_KPARAM_INFO
	.align		4
.L_33:
        /*0048*/ 	.byte	0x04, 0x17
        /*004a*/ 	.short	(.L_35 - .L_34)
.L_34:
        /*004c*/ 	.word	0x00000000
        /*0050*/ 	.short	0x0002
        /*0052*/ 	.short	0x0010
        /*0054*/ 	.byte	0x00, 0xf5, 0x21, 0x00


	//----- nvinfo : EIATTR_KPARAM_INFO
	.align		4
.L_35:
        /*0058*/ 	.byte	0x04, 0x17
        /*005a*/ 	.short	(.L_37 - .L_36)
.L_36:
        /*005c*/ 	.word	0x00000000
        /*0060*/ 	.short	0x0001
        /*0062*/ 	.short	0x0008
        /*0064*/ 	.byte	0x00, 0xf5, 0x21, 0x00


	//----- nvinfo : EIATTR_KPARAM_INFO
	.align		4
.L_37:
        /*0068*/ 	.byte	0x04, 0x17
        /*006a*/ 	.short	(.L_39 - .L_38)
.L_38:
        /*006c*/ 	.word	0x00000000
        /*0070*/ 	.short	0x0000
        /*0072*/ 	.short	0x0000
        /*0074*/ 	.byte	0x00, 0xf5, 0x21, 0x00


	//----- nvinfo : EIATTR_SPARSE_MMA_MASK
	.align		4
.L_39:
        /*0078*/ 	.byte	0x03, 0x50
        /*007a*/ 	.short	0x0000


	//----- nvinfo : EIATTR_MAXREG_COUNT
	.align		4
        /*007c*/ 	.byte	0x03, 0x1b
        /*007e*/ 	.short	0x00ff


	//----- nvinfo : EIATTR_MERCURY_ISA_VERSION
	.align		4
        /*0080*/ 	.byte	0x03, 0x5f
        /*0082*/ 	.short	0x0101


	//----- nvinfo : EIATTR_UNUSED_LOAD_BYTE_OFFSET
	.align		4
        /*0084*/ 	.byte	0x04, 0x44
        /*0086*/ 	.short	(.L_41 - .L_40)


	//   ....[0]....
.L_40:
        /*0088*/ 	.word	0x00001580
        /*008c*/ 	.word	0x0000fff0


	//   ....[1]....
        /*0090*/ 	.word	0x00001590
        /*0094*/ 	.word	0x0000fff0


	//   ....[2]....
        /*0098*/ 	.word	0x000015a0
        /*009c*/ 	.word	0x00000fff


	//   ....[3]....
        /*00a0*/ 	.word	0x000015b0
        /*00a4*/ 	.word	0x00000fff


	//   ....[4]....
        /*00a8*/ 	.word	0x000015c0
        /*00ac*/ 	.word	0x0000fff0


	//   ....[5]....
        /*00b0*/ 	.word	0x000019a0
        /*00b4*/ 	.word	0x00000fff


	//   ....[6]....
        /*00b8*/ 	.word	0x00001dd0
        /*00bc*/ 	.word	0x0000fff0


	//   ....[7]....
        /*00c0*/ 	.word	0x00001e00
        /*00c4*/ 	.word	0x0000fff0


	//   ....[8]....
        /*00c8*/ 	.word	0x00001e20
        /*00cc*/ 	.word	0x00000fff


	//   ....[9]....
        /*00d0*/ 	.word	0x00001ee0
        /*00d4*/ 	.word	0x00000fff


	//   ....[10]....
        /*00d8*/ 	.word	0x00002040
        /*00dc*/ 	.word	0x0000fff0


	//----- nvinfo : EIATTR_COOP_GROUP_MASK_REGIDS
	.align		4
.L_41:
        /*00e0*/ 	.byte	0x04, 0x29
        /*00e2*/ 	.short	(.L_43 - .L_42)


	//   ....[0]....
.L_42:
        /*00e4*/ 	.word	0x0500000a


	//   ....[1]....
        /*00e8*/ 	.word	0x0500000a


	//   ....[2]....
        /*00ec*/ 	.word	0x0500000a


	//   ....[3]....
        /*00f0*/ 	.word	0x0500000a


	//   ....[4]....
        /*00f4*/ 	.word	0x0500000a


	//   ....[5]....
        /*00f8*/ 	.word	0x0500000a


	//   ....[6]....
        /*00fc*/ 	.word	0x0500000a


	//   ....[7]....
        /*0100*/ 	.word	0x0500000a


	//   ....[8]....
        /*0104*/ 	.word	0x0500000a


	//   ....[9]....
        /*0108*/ 	.word	0x0500000a


	//   ....[10]....
        /*010c*/ 	.word	0x0500000a


	//   ....[11]....
        /*0110*/ 	.word	0x0500000a


	//   ....[12]....
        /*0114*/ 	.word	0x0500000a


	//   ....[13]....
        /*0118*/ 	.word	0x0500000a


	//   ....[14]....
        /*011c*/ 	.word	0x0500000a


	//   ....[15]....
        /*0120*/ 	.word	0x0500000a


	//   ....[16]....
        /*0124*/ 	.word	0x0500000a


	//   ....[17]....
        /*0128*/ 	.word	0x0500000a


	//   ....[18]....
        /*012c*/ 	.word	0x0500000a


	//   ....[19]....
        /*0130*/ 	.word	0x0500000a


	//   ....[20]....
        /*0134*/ 	.word	0x0500000a


	//   ....[21]....
        /*0138*/ 	.word	0x0500000a


	//   ....[22]....
        /*013c*/ 	.word	0x0500000a


	//   ....[23]....
        /*0140*/ 	.word	0x0500000a


	//   ....[24]....
        /*0144*/ 	.word	0x0500000a


	//   ....[25]....
        /*0148*/ 	.word	0x0500000a


	//   ....[26]....
        /*014c*/ 	.word	0x0500000a


	//   ....[27]....
        /*0150*/ 	.word	0x0500000a


	//   ....[28]....
        /*0154*/ 	.word	0x0500000a


	//   ....[29]....
        /*0158*/ 	.word	0x0500000a


	//   ....[30]....
        /*015c*/ 	.word	0x0500000a


	//   ....[31]....
        /*0160*/ 	.word	0x0500000a


	//   ....[32]....
        /*0164*/ 	.word	0x0500000a


	//   ....[33]....
        /*0168*/ 	.word	0x0500000a


	//   ....[34]....
        /*016c*/ 	.word	0x0500000a


	//   ....[35]....
        /*0170*/ 	.word	0x0500000a


	//   ....[36]....
        /*0174*/ 	.word	0x0500000a


	//   ....[37]....
        /*0178*/ 	.word	0x0500000a


	//   ....[38]....
        /*017c*/ 	.word	0x0500000a


	//   ....[39]....
        /*0180*/ 	.word	0x0500000a


	//   ....[40]....
        /*0184*/ 	.word	0x0500000a


	//   ....[41]....
        /*0188*/ 	.word	0x0500000a


	//   ....[42]....
        /*018c*/ 	.word	0x0500000a


	//   ....[43]....
        /*0190*/ 	.word	0x0500000a


	//   ....[44]....
        /*0194*/ 	.word	0x0500000a


	//   ....[45]....
        /*0198*/ 	.word	0x0500000a


	//   ....[46]....
        /*019c*/ 	.word	0x0500000a


	//   ....[47]....
        /*01a0*/ 	.word	0x0500000a


	//   ....[48]....
        /*01a4*/ 	.word	0x0500000a


	//   ....[49]....
        /*01a8*/ 	.word	0x0500000a


	//   ....[50]....
        /*01ac*/ 	.word	0x0500000a


	//   ....[51]....
        /*01b0*/ 	.word	0x0500000a


	//   ....[52]....
        /*01b4*/ 	.word	0x0500000a


	//   ....[53]....
        /*01b8*/ 	.word	0x0500000a


	//   ....[54]....
        /*01bc*/ 	.word	0x0500000a


	//   ....[55]....
        /*01c0*/ 	.word	0x0500000a


	//   ....[56]....
        /*01c4*/ 	.word	0x0500000a


	//   ....[57]....
        /*01c8*/ 	.word	0x0500000a


	//   ....[58]....
        /*01cc*/ 	.word	0x0500000a


	//   ....[59]....
        /*01d0*/ 	.word	0x0500000a


	//   ....[60]....
        /*01d4*/ 	.word	0x0500000a


	//   ....[61]....
        /*01d8*/ 	.word	0x0500000a


	//   ....[62]....
        /*01dc*/ 	.word	0x0500000a


	//   ....[63]....
        /*01e0*/ 	.word	0x0500000a


	//   ....[64]....
        /*01e4*/ 	.word	0x0500000a


	//   ....[65]....
        /*01e8*/ 	.word	0x0500000a


	//   ....[66]....
        /*01ec*/ 	.word	0x0500000a


	//   ....[67]....
        /*01f0*/ 	.word	0x0500000a


	//   ....[68]....
        /*01f4*/ 	.word	0x0500000a


	//   ....[69]....
        /*01f8*/ 	.word	0x0500000a


	//   ....[70]....
        /*01fc*/ 	.word	0x0500000a


	//   ....[71]....
        /*0200*/ 	.word	0x0500000a


	//   ....[72]....
        /*0204*/ 	.word	0x0500000a


	//   ....[73]....
        /*0208*/ 	.word	0x0500000a


	//   ....[74]....
        /*020c*/ 	.word	0x0500000a


	//   ....[75]....
        /*0210*/ 	.word	0x0500000a


	//   ....[76]....
        /*0214*/ 	.word	0x0500000a


	//   ....[77]....
        /*0218*/ 	.word	0x0500000a


	//   ....[78]....
        /*021c*/ 	.word	0x0500000a


	//   ....[79]....
        /*0220*/ 	.word	0x0500000a


	//   ....[80]....
        /*0224*/ 	.word	0x0500000a


	//   ....[81]....
        /*0228*/ 	.word	0x0500000a


	//   ....[82]....
        /*022c*/ 	.word	0x0500000a


	//   ....[83]....
        /*0230*/ 	.word	0x0500000a


	//   ....[84]....
        /*0234*/ 	.word	0x0500000a


	//   ....[85]....
        /*0238*/ 	.word	0x0500000a


	//   ....[86]....
        /*023c*/ 	.word	0x0500000a


	//   ....[87]....
        /*0240*/ 	.word	0x0500000a


	//   ....[88]....
        /*0244*/ 	.word	0x0500000a


	//   ....[89]....
        /*0248*/ 	.word	0x0500000a


	//   ....[90]....
        /*024c*/ 	.word	0x0500000a


	//   ....[91]....
        /*0250*/ 	.word	0x0500000a


	//   ....[92]....
        /*0254*/ 	.word	0x0500000a


	//   ....[93]....
        /*0258*/ 	.word	0x0500000a


	//   ....[94]....
        /*025c*/ 	.word	0x0500000a


	//   ....[95]....
        /*0260*/ 	.word	0x0500000a


	//   ....[96]....
        /*0264*/ 	.word	0x0500000a


	//   ....[97]....
        /*0268*/ 	.word	0x0500000a


	//   ....[98]....
        /*026c*/ 	.word	0x0500000a


	//   ....[99]....
        /*0270*/ 	.word	0x0500000a


	//----- nvinfo : EIATTR_COOP_GROUP_INSTR_OFFSETS
	.align		4
.L_43:
        /*0274*/ 	.byte	0x04, 0x28
        /*0276*/ 	.short	(.L_45 - .L_44)


	//   ....[0]....
.L_44:
        /*0278*/ 	.word	0x000025b0


	//   ....[1]....
        /*027c*/ 	.word	0x000025c0


	//   ....[2]....
        /*0280*/ 	.word	0x000025f0


	//   ....[3]....
        /*0284*/ 	.word	0x00002610


	//   ....[4]....
        /*0288*/ 	.word	0x00002670


	//   ....[5]....
        /*028c*/ 	.word	0x00002680


	//   ....[6]....
        /*0290*/ 	.word	0x000026c0


	//   ....[7]....
        /*0294*/ 	.word	0x000026e0


	//   ....[8]....
        /*0298*/ 	.word	0x00002730


	//   ....[9]....
        /*029c*/ 	.word	0x00002740


	//   ....[10]....
        /*02a0*/ 	.word	0x00002810


	//   ....[11]....
        /*02a4*/ 	.word	0x00002830


	//   ....[12]....
        /*02a8*/ 	.word	0x00002860


	//   ....[13]....
        /*02ac*/ 	.word	0x00002870


	//   ....[14]....
        /*02b0*/ 	.word	0x000028b0


	//   ....[15]....
        /*02b4*/ 	.word	0x000028c0


	//   ....[16]....
        /*02b8*/ 	.word	0x00002910


	//   ....[17]....
        /*02bc*/ 	.word	0x00002940


	//   ....[18]....
        /*02c0*/ 	.word	0x000029a0


	//   ....[19]....
        /*02c4*/ 	.word	0x000029b0


	//   ....[20]....
        /*02c8*/ 	.word	0x00002a60


	//   ....[21]....
        /*02cc*/ 	.word	0x00002a80


	//   ....[22]....
        /*02d0*/ 	.word	0x00002ab0


	//   ....[23]....
        /*02d4*/ 	.word	0x00002ac0


	//   ....[24]....
        /*02d8*/ 	.word	0x00002b00


	//   ....[25]....
        /*02dc*/ 	.word	0x00002b10


	//   ....[26]....
        /*02e0*/ 	.word	0x00002b60


	//   ....[27]....
        /*02e4*/ 	.word	0x00002b90


	//   ....[28]....
        /*02e8*/ 	.word	0x00002bf0


	//   ....[29]....
        /*02ec*/ 	.word	0x00002c00


	//   ....[30]....
        /*02f0*/ 	.word	0x00002cb0


	//   ....[31]....
        /*02f4*/ 	.word	0x00002cd0


	//   ....[32]....
        /*02f8*/ 	.word	0x00002d00


	//   ....[33]....
        /*02fc*/ 	.word	0x00002d10


	//   ....[34]....
        /*0300*/ 	.word	0x00002d50


	//   ....[35]....
        /*0304*/ 	.word	0x00002d70


	//   ....[36]....
        /*0308*/ 	.word	0x00002db0


	//   ....[37]....
        /*030c*/ 	.word	0x00002de0


	//   ....[38]....
        /*0310*/ 	.word	0x00002e30


	//   ....[39]....
        /*0314*/ 	.word	0x00002e50


	//   ....[40]....
        /*0318*/ 	.word	0x00002f00


	//   ....[41]....
        /*031c*/ 	.word	0x00002f20


	//   ....[42]....
        /*0320*/ 	.word	0x00002f50


	//   ....[43]....
        /*0324*/ 	.word	0x00002f60


	//   ....[44]....
        /*0328*/ 	.word	0x00002fa0


	//   ....[45]....
        /*032c*/ 	.word	0x00002fc0


	//   ....[46]....
        /*0330*/ 	.word	0x00003000


	//   ....[47]....
        /*0334*/ 	.word	0x00003030


	//   ....[48]....
        /*0338*/ 	.word	0x00003080


	//   ....[49]....
        /*033c*/ 	.word	0x000030a0


	//   ....[50]....
        /*0340*/ 	.word	0x00003150


	//   ....[51]....
        /*0344*/ 	.word	0x00003170


	//   ....[52]....
        /*0348*/ 	.word	0x000031a0


	//   ....[53]....
        /*034c*/ 	.word	0x000031b0


	//   ....[54]....
        /*0350*/ 	.word	0x000031f0


	//   ....[55]....
        /*0354*/ 	.word	0x00003210


	//   ....[56]....
        /*0358*/ 	.word	0x00003250


	//   ....[57]....
        /*035c*/ 	.word	0x00003280


	//   ....[58]....
        /*0360*/ 	.word	0x000032d0


	//   ....[59]....
        /*0364*/ 	.word	0x000032f0


	//   ....[60]....
        /*0368*/ 	.word	0x000033a0


	//   ....[61]....
        /*036c*/ 	.word	0x000033c0


	//   ....[62]....
        /*0370*/ 	.word	0x000033f0


	//   ....[63]....
        /*0374*/ 	.word	0x00003400


	//   ....[64]....
        /*0378*/ 	.word	0x00003440


	//   ....[65]....
        /*037c*/ 	.word	0x00003460


	//   ....[66]....
        /*0380*/ 	.word	0x000034a0


	//   ....[67]....
        /*0384*/ 	.word	0x000034d0


	//   ....[68]....
        /*0388*/ 	.word	0x00003520


	//   ....[69]....
        /*038c*/ 	.word	0x00003540


	//   ....[70]....
        /*0390*/ 	.word	0x000035f0


	//   ....[71]....
        /*0394*/ 	.word	0x00003610


	//   ....[72]....
        /*0398*/ 	.word	0x00003640


	//   ....[73]....
        /*039c*/ 	.word	0x00003650


	//   ....[74]....
        /*03a0*/ 	.word	0x00003690


	//   ....[75]....
        /*03a4*/ 	.word	0x000036b0


	//   ....[76]....
        /*03a8*/ 	.word	0x000036f0


	//   ....[77]....
        /*03ac*/ 	.word	0x00003720


	//   ....[78]....
        /*03b0*/ 	.word	0x00003770


	//   ....[79]....
        /*03b4*/ 	.word	0x00003790


	//   ....[80]....
        /*03b8*/ 	.word	0x00003840


	//   ....[81]....
        /*03bc*/ 	.word	0x00003880


	//   ....[82]....
        /*03c0*/ 	.word	0x00003910


	//   ....[83]....
        /*03c4*/ 	.word	0x00003920


	//   ....[84]....
        /*03c8*/ 	.word	0x00003950


	//   ....[85]....
        /*03cc*/ 	.word	0x00003960


	//   ....[86]....
        /*03d0*/ 	.word	0x00003990


	//   ....[87]....
        /*03d4*/ 	.word	0x000039a0


	//   ....[88]....
        /*03d8*/ 	.word	0x000039d0


	//   ....[89]....
        /*03dc*/ 	.word	0x000039e0


	//   ....[90]....
        /*03e0*/ 	.word	0x00003a90


	//   ....[91]....
        /*03e4*/ 	.word	0x00003ab0


	//   ....[92]....
        /*03e8*/ 	.word	0x00003ae0


	//   ....[93]....
        /*03ec*/ 	.word	0x00003af0


	//   ....[94]....
        /*03f0*/ 	.word	0x00003b20


	//   ....[95]....
        /*03f4*/ 	.word	0x00003b30


	//   ....[96]....
        /*03f8*/ 	.word	0x00003b60


	//   ....[97]....
        /*03fc*/ 	.word	0x00003b70


	//   ....[98]....
        /*0400*/ 	.word	0x00003ba0


	//   ....[99]....
        /*0404*/ 	.word	0x00003bb0


	//----- nvinfo : EIATTR_VRC_CTA_INIT_COUNT
	.align		4
.L_45:
        /*0408*/ 	.byte	0x02, 0x4a
	.zero		1
	.zero		1


	//----- nvinfo : EIATTR_EXIT_INSTR_OFFSETS
	.align		4
        /*040c*/ 	.byte	0x04, 0x1c
        /*040e*/ 	.short	(.L_47 - .L_46)


	//   ....[0]....
.L_46:
        /*0410*/ 	.word	0x00002350


	//   ....[1]....
        /*0414*/ 	.word	0x00003c40


	//   ....[2]....
        /*0418*/ 	.word	0x00003cd0


	//----- nvinfo : EIATTR_CRS_STACK_SIZE
	.align		4
.L_47:
        /*041c*/ 	.byte	0x04, 0x1e
        /*041e*/ 	.short	(.L_49 - .L_48)
.L_48:
        /*0420*/ 	.word	0x00000000


	//----- nvinfo : EIATTR_CBANK_PARAM_SIZE
	.align		4
.L_49:
        /*0424*/ 	.byte	0x03, 0x19
        /*0426*/ 	.short	0x0034


	//----- nvinfo : EIATTR_PARAM_CBANK
	.align		4
        /*0428*/ 	.byte	0x04, 0x0a
        /*042a*/ 	.short	(.L_51 - .L_50)
	.align		4
.L_50:
        /*042c*/ 	.word	index@(.nv.constant0._Z17_lenet_fusion_newILi5000EEvPfPKfS2_S0_PiS3_i)
        /*0430*/ 	.short	0x0380
        /*0432*/ 	.short	0x0034


	//----- nvinfo : EIATTR_SW_WAR
	.align		4
.L_51:
        /*0434*/ 	.byte	0x04, 0x36
        /*0436*/ 	.short	(.L_53 - .L_52)
.L_52:
        /*0438*/ 	.word	0x00000008
.L_53:


//--------------------- .nv.info._Z12simpleKernelPii --------------------------
	.section	.nv.info._Z12simpleKernelPii,"",@"SHT_CUDA_INFO"
	.sectionflags	@""
	.align	4


	//----- nvinfo : EIATTR_CUDA_API_VERSION
	.align		4
        /*0000*/ 	.byte	0x04, 0x37
        /*0002*/ 	.short	(.L_55 - .L_54)
.L_54:
        /*0004*/ 	.word	0x00000082


	//----- nvinfo : EIATTR_KPARAM_INFO
	.align		4
.L_55:
        /*0008*/ 	.byte	0x04, 0x17
        /*000a*/ 	.short	(.L_57 - .L_56)
.L_56:
        /*000c*/ 	.word	0x00000000
        /*0010*/ 	.short	0x0001
        /*0012*/ 	.short	0x0008
        /*0014*/ 	.byte	0x00, 0xf0, 0x11, 0x00


	//----- nvinfo : EIATTR_KPARAM_INFO
	.align		4
.L_57:
        /*0018*/ 	.byte	0x04, 0x17
        /*001a*/ 	.short	(.L_59 - .L_58)
.L_58:
        /*001c*/ 	.word	0x00000000
        /*0020*/ 	.short	0x0000
        /*0022*/ 	.short	0x0000
        /*0024*/ 	.byte	0x00, 0xf5, 0x21, 0x00


	//----- nvinfo : EIATTR_SPARSE_MMA_MASK
	.align		4
.L_59:
        /*0028*/ 	.byte	0x03, 0x50
        /*002a*/ 	.short	0x0000


	//----- nvinfo : EIATTR_MAXREG_COUNT
	.align		4
        /*002c*/ 	.byte	0x03, 0x1b
        /*002e*/ 	.short	0x00ff


	//----- nvinfo : EIATTR_MERCURY_ISA_VERSION
	.align		4
        /*0030*/ 	.byte	0x03, 0x5f
        /*0032*/ 	.short	0x0101


	//----- nvinfo : EIATTR_VRC_CTA_INIT_COUNT
	.align		4
        /*0034*/ 	.byte	0x02, 0x4a
	.zero		1
	.zero		1


	//----- nvinfo : EIATTR_EXIT_INSTR_OFFSETS
	.align		4
        /*0038*/ 	.byte	0x04, 0x1c
        /*003a*/ 	.short	(.L_61 - .L_60)


	//   ....[0]....
.L_60:
        /*003c*/ 	.word	0x00000070


	//   ....[1]....
        /*0040*/ 	.word	0x000000e0


	//----- nvinfo : EIATTR_CBANK_PARAM_SIZE
	.align		4
.L_61:
        /*0044*/ 	.byte	0x03, 0x19
        /*0046*/ 	.short	0x000c


	//----- nvinfo : EIATTR_PARAM_CBANK
	.align		4
        /*0048*/ 	.byte	0x04, 0x0a
        /*004a*/ 	.short	(.L_63 - .L_62)
	.align		4
.L_62:
        /*004c*/ 	.word	index@(.nv.constant0._Z12simpleKernelPii)
        /*0050*/ 	.short	0x0380
        /*0052*/ 	.short	0x000c


	//----- nvinfo : EIATTR_SW_WAR
	.align		4
.L_63:
        /*0054*/ 	.byte	0x04, 0x36
        /*0056*/ 	.short	(.L_65 - .L_64)
.L_64:
        /*0058*/ 	.word	0x00000008
.L_65:


//--------------------- .nv.info._Z6reducePiS_S_i --------------------------
	.section	.nv.info._Z6reducePiS_S_i,"",@"SHT_CUDA_INFO"
	.sectionflags	@""
	.align	4


	//----- nvinfo : EIATTR_CUDA_API_VERSION
	.align		4
        /*0000*/ 	.byte	0x04, 0x37
        /*0002*/ 	.short	(.L_67 - .L_66)
.L_66:
        /*0004*/ 	.word	0x00000082


	//----- nvinfo : EIATTR_KPARAM_INFO
	.align		4
.L_67:
        /*0008*/ 	.byte	0x04, 0x17
        /*000a*/ 	.short	(.L_69 - .L_68)
.L_68:
        /*000c*/ 	.word	0x00000000
        /*0010*/ 	.short	0x0003
        /*0012*/ 	.short	0x0018
        /*0014*/ 	.byte	0x00, 0xf0, 0x11, 0x00


	//----- nvinfo : EIATTR_KPARAM_INFO
	.align		4
.L_69:
        /*0018*/ 	.byte	0x04, 0x17
        /*001a*/ 	.short	(.L_71 - .L_70)
.L_70:
        /*001c*/ 	.word	0x00000000
        /*0020*/ 	.short	0x0002
        /*0022*/ 	.short	0x0010
        /*0024*/ 	.byte	0x00, 0xf5, 0x21, 0x00


	//----- nvinfo : EIATTR_KPARAM_INFO
	.align		4
.L_71:
        /*0028*/ 	.byte	0x04, 0x17
        /*002a*/ 	.short	(.L_73 - .L_72)
.L_72:
        /*002c*/ 	.word	0x00000000
        /*0030*/ 	.short	0x0001
        /*0032*/ 	.short	0x0008
        /*0034*/ 	.byte	0x00, 0xf5, 0x21, 0x00


	//----- nvinfo : EIATTR_KPARAM_INFO
	.align		4
.L_73:
        /*0038*/ 	.byte	0x04, 0x17
        /*003a*/ 	.short	(.L_75 - .L_74)
.L_74:
        /*003c*/ 	.word	0x00000000
        /*0040*/ 	.short	0x0000
        /*0042*/ 	.short	0x0000
        /*0044*/ 	.byte	0x00, 0xf5, 0x21, 0x00


	//----- nvinfo : EIATTR_SPARSE_MMA_MASK
	.align		4
.L_75:
        /*0048*/ 	.byte	0x03, 0x50
        /*004a*/ 	.short	0x0000


	//----- nvinfo : EIATTR_MAXREG_COUNT
	.align		4
        /*004c*/ 	.byte	0x03, 0x1b
        /*004e*/ 	.short	0x00ff


	//----- nvinfo : EIATTR_NUM_BARRIERS
	.align		4
        /*0050*/ 	.byte	0x02, 0x4c
        /*0052*/ 	.byte	0x01
	.zero		1


	//----- nvinfo : EIATTR_MERCURY_ISA_VERSION
	.align		4
        /*0054*/ 	.byte	0x03, 0x5f
        /*0056*/ 	.short	0x0101


	//----- nvinfo : EIATTR_VRC_CTA_INIT_COUNT
	.align		4
        /*0058*/ 	.byte	0x02, 0x4a
	.zero		1
	.zero		1


	//----- nvinfo : EIATTR_EXIT_INSTR_OFFSETS
	.align		4
        /*005c*/ 	.byte	0x04, 0x1c
        /*005e*/ 	.short	(.L_77 - .L_76)


	//   ....[0]....
.L_76:
        /*0060*/ 	.word	0x00000330


	//   ....[1]....
        /*0064*/ 	.word	0x000004d0


	//   ....[2]....
        /*0068*/ 	.word	0x00000560


	//----- nvinfo : EIATTR_CBANK_PARAM_SIZE
	.align		4
.L_77:
        /*006c*/ 	.byte	0x03, 0x19
        /*006e*/ 	.short	0x001c


	//----- nvinfo : EIATTR_PARAM_CBANK
	.align		4
        /*0070*/ 	.byte	0x04, 0x0a
        /*0072*/ 	.short	(.L_79 - .L_78)
	.align		4
.L_78:
        /*0074*/ 	.word	index@(.nv.constant0._Z6reducePiS_S_i)
        /*0078*/ 	.short	0x0380
        /*007a*/ 	.short	0x001c


	//----- nvinfo : EIATTR_SW_WAR
	.align		4
.L_79:
        /*007c*/ 	.byte	0x04, 0x36
        /*007e*/ 	.short	(.L_81 - .L_80)
.L_80:
        /*0080*/ 	.word	0x00000008
.L_81:


//--------------------- .nv.info._Z10add_arraysPiS_S_i --------------------------
	.section	.nv.info._Z10add_arraysPiS_S_i,"",@"SHT_CUDA_INFO"
	.sectionflags	@""
	.align	4


	//----- nvinfo : EIATTR_CUDA_API_VERSION
	.align		4
        /*0000*/ 	.byte	0x04, 0x37
        /*0002*/ 	.short	(.L_83 - .L_82)
.L_82:
        /*0004*/ 	.word	0x00000082


	//----- nvinfo : EIATTR_KPARAM_INFO
	.align		4
.L_83:
        /*0008*/ 	.byte	0x04, 0x17
        /*000a*/ 	.short	(.L_85 - .L_84)
.L_84:
        /*000c*/ 	.word	0x00000000
        /*0010*/ 	.short	0x0003
        /*0012*/ 	.short	0x0018
        /*0014*/ 	.byte	0x00, 0xf0, 0x11, 0x00


	//----- nvinfo : EIATTR_KPARAM_INFO
	.align		4
.L_85:
        /*0018*/ 	.byte	0x04, 0x17
        /*001a*/ 	.short	(.L_87 - .L_86)
.L_86:
        /*001c*/ 	.word	0x00000000
        /*0020*/ 	.short	0x0002
        /*0022*/ 	.short	0x0010
        /*0024*/ 	.byte	0x00, 0xf5, 0x21, 0x00


	//----- nvinfo : EIATTR_KPARAM_INFO
	.align		4
.L_87:
        /*0028*/ 	.byte	0x04, 0x17
        /*002a*/ 	.short	(.L_89 - .L_88)
.L_88:
        /*002c*/ 	.word	0x00000000
        /*0030*/ 	.short	0x0001
        /*0032*/ 	.short	0x0008
        /*0034*/ 	.byte	0x00, 0xf5, 0x21, 0x00


	//----- nvinfo : EIATTR_KPARAM_INFO
	.align		4
.L_89:
        /*0038*/ 	.byte	0x04, 0x17
        /*003a*/ 	.short	(.L_91 - .L_90)
.L_90:
        /*003c*/ 	.word	0x00000000
        /*0040*/ 	.short	0x0000
        /*0042*/ 	.short	0x0000
        /*0044*/ 	.byte	0x00, 0xf5, 0x21, 0x00


	//----- nvinfo : EIATTR_SPARSE_MMA_MASK
	.align		4
.L_91:
        /*0048*/ 	.byte	0x03, 0x50
        /*004a*/ 	.short	0x0000


	//----- nvinfo : EIATTR_MAXREG_COUNT
	.align		4
        /*004c*/ 	.byte	0x03, 0x1b
        /*004e*/ 	.short	0x00ff


	//----- nvinfo : EIATTR_MERCURY_ISA_VERSION
	.align		4
        /*0050*/ 	.byte	0x03, 0x5f
        /*0052*/ 	.short	0x0101


	//----- nvinfo : EIATTR_VRC_CTA_INIT_COUNT
	.align		4
        /*0054*/ 	.byte	0x02, 0x4a
	.zero		1
	.zero		1


	//----- nvinfo : EIATTR_EXIT_INSTR_OFFSETS
	.align		4
        /*0058*/ 	.byte	0x04, 0x1c
        /*005a*/ 	.short	(.L_93 - .L_92)


	//   ....[0]....
.L_92:
        /*005c*/ 	.word	0x00000070


	//   ....[1]....
        /*0060*/ 	.word	0x00000130


	//----- nvinfo : EIATTR_CBANK_PARAM_SIZE
	.align		4
.L_93:
        /*0064*/ 	.byte	0x03, 0x19
        /*0066*/ 	.short	0x001c


	//----- nvinfo : EIATTR_PARAM_CBANK
	.align		4
        /*0068*/ 	.byte	0x04, 0x0a
        /*006a*/ 	.short	(.L_95 - .L_94)
	.align		4
.L_94:
        /*006c*/ 	.word	index@(.nv.constant0._Z10add_arraysPiS_S_i)
        /*0070*/ 	.short	0x0380
        /*0072*/ 	.short	0x001c


	//----- nvinfo : EIATTR_SW_WAR
	.align		4
.L_95:
        /*0074*/ 	.byte	0x04, 0x36
        /*0076*/ 	.short	(.L_97 - .L_96)
.L_96:
        /*0078*/ 	.word	0x00000008
.L_97:


//--------------------- .nv.callgraph             --------------------------
	.section	.nv.callgraph,"",@"SHT_CUDA_CALLGRAPH"
	.align	4
	.sectionentsize	8
	.align		4
        /*0000*/ 	.word	0x00000000
	.align		4
        /*0004*/ 	.word	0xffffffff
	.align		4
        /*0008*/ 	.word	0x00000000
	.align		4
        /*000c*/ 	.word	0xfffffffe
	.align		4
        /*0010*/ 	.word	0x00000000
	.align		4
        /*0014*/ 	.word	0xfffffffd
	.align		4
        /*0018*/ 	.word	0x00000000
	.align		4
        /*001c*/ 	.word	0xfffffffc


//--------------------- .text._Z17_lenet_fusion_newILi5000EEvPfPKfS2_S0_PiS3_i --------------------------
	.section	.text._Z17_lenet_fusion_newILi5000EEvPfPKfS2_S0_PiS3_i,"ax",@progbits
	.align	128
        .global         _Z17_lenet_fusion_newILi5000EEvPfPKfS2_S0_PiS3_i
        .type           _Z17_lenet_fusion_newILi5000EEvPfPKfS2_S0_PiS3_i,@function
        .size           _Z17_lenet_fusion_newILi5000EEvPfPKfS2_S0_PiS3_i,(.L_x_29 - _Z17_lenet_fusion_newILi5000EEvPfPKfS2_S0_PiS3_i)
        .other          _Z17_lenet_fusion_newILi5000EEvPfPKfS2_S0_PiS3_i,@"STO_CUDA_ENTRY STV_DEFAULT"
_Z17_lenet_fusion_newILi5000EEvPfPKfS2_S0_PiS3_i:
.text._Z17_lenet_fusion_newILi5000EEvPfPKfS2_S0_PiS3_i:
[----:B------:R-:W-:Y:S01]  /*0000*/  LDC R1, c[0x0][0x37c] ;  /* 0x0000df00ff017b82 */ /* 0x000fe20000000800 */
[----:B------:R-:W0:Y:S07]  /*0010*/  S2R R9, SR_TID.X ;  /* 0x0000000000097919 */ /* 0x000e2e0000002100 */
[----:B------:R-:W1:Y:S01]  /*0020*/  LDC.64 R28, c[0x0][0x380] ;  /* 0x0000e000ff1c7b82 */ /* 0x000e620000000a00 */
[----:B------:R-:W2:Y:S01]  /*0030*/  LDCU.64 UR6, c[0x0][0x358] ;  /* 0x00006b00ff0677ac */ /* 0x000ea20008000a00 */
[----:B------:R-:W3:Y:S01]  /*0040*/  S2R R60, SR_CTAID.X ;  /* 0x00000000003c7919 */ /* 0x000ee20000002500 */
[----:B------:R-:W-:Y:S01]  /*0050*/  HFMA2 R7, -RZ, RZ, 0, 4.673004150390625e-05 ;  /* 0x00000310ff077431 */ /* 0x000fe200000001ff */
[----:B------:R-:W4:Y:S04]  /*0060*/  LDCU.128 UR8, c[0x0][0x380] ;  /* 0x00007000ff0877ac */ /* 0x000f280008000c00 */
[----:B------:R-:W4:Y:S01]  /*0070*/  LDC.64 R54, c[0x0][0x3a0] ;  /* 0x0000e800ff367b82 */ /* 0x000f220000000a00 */
[----:B0-----:R-:W-:-:S05]  /*0080*/  SHF.L.U32 R53, R9, 0x2, RZ ;  /* 0x0000000209357819 */ /* 0x001fca00000006ff */
[----:B---3--:R-:W-:Y:S01]  /*0090*/  IMAD R5, R60, 0x310, R53 ;  /* 0x000003103c057824 */ /* 0x008fe200078e0235 */
[----:B------:R-:W-:-:S03]  /*00a0*/  IADD3 R48, PT, PT, R53, 0x1, RZ ;  /* 0x0000000135307810 */ /* 0x000fc60007ffe0ff */
[----:B-1----:R-:W-:Y:S01]  /*00b0*/  IMAD.WIDE.U32 R2, R5, 0x4, R28 ;  /* 0x0000000405027825 */ /* 0x002fe200078e001c */
[----:B------:R-:W-:-:S04]  /*00c0*/  LOP3.LUT R4, R48, 0xffff, RZ, 0xc0, !PT ;  /* 0x0000ffff30047812 */ /* 0x000fc800078ec0ff */
[----:B--2---:R-:W2:Y:S01]  /*00d0*/  LDG.E.128 R44, desc[UR6][R2.64] ;  /* 0x00000006022c7981 */ /* 0x004ea2000c1e1d00 */
[----:B------:R-:W-:Y:S02]  /*00e0*/  IMAD R0, R60, R7, 0x310 ;  /* 0x000003103c007424 */ /* 0x000fe400078e0207 */
[----:B------:R-:W-:Y:S01]  /*00f0*/  IMAD R4, R4, 0xa3e, RZ ;  /* 0x00000a3e04047824 */ /* 0x000fe200078e02ff */
[----:B------:R-:W3:Y:S01]  /*0100*/  LDG.E.128 R40, desc[UR6][R2.64+0x200] ;  /* 0x0002000602287981 */ /* 0x000ee2000c1e1d00 */
[----:B------:R-:W-:Y:S02]  /*0110*/  IADD3 R5, PT, PT, R5, 0x310, RZ ;  /* 0x0000031005057810 */ /* 0x000fe40007ffe0ff */
[----:B------:R-:W-:Y:S01]  /*0120*/  IADD3 R0, P0, PT, R53, R0, RZ ;  /* 0x0000000035007210 */ /* 0x000fe20007f1e0ff */
[----:B------:R-:W3:Y:S01]  /*0130*/  LDG.E.128 R20, desc[UR6][R2.64+0x400] ;  /* 0x0004000602147981 */ /* 0x000ee2000c1e1d00 */
[----:B------:R-:W-:Y:S01]  /*0140*/  SHF.R.U32.HI R10, RZ, 0x10, R4 ;  /* 0x00000010ff0a7819 */ /* 0x000fe20000011604 */
[----:B------:R-:W-:Y:S01]  /*0150*/  IMAD.WIDE.U32 R28, R5, 0x4, R28 ;  /* 0x00000004051c7825 */ /* 0x000fe200078e001c */
[----:B----4-:R-:W-:Y:S01]  /*0160*/  LEA R50, P1, R0, UR8, 0x2 ;  /* 0x0000000800327c11 */ /* 0x010fe2000f8210ff */
[----:B------:R-:W4:Y:S01]  /*0170*/  LDG.E.128 R36, desc[UR6][R2.64+0x600] ;  /* 0x0006000602247981 */ /* 0x000f22000c1e1d00 */
[----:B------:R-:W-:-:S02]  /*0180*/  IADD3.X R5, PT, PT, RZ, RZ, RZ, P0, !PT ;  /* 0x000000ffff057210 */ /* 0x000fc400007fe4ff */
[----:B------:R-:W-:Y:S01]  /*0190*/  PRMT R4, R10, 0x9910, RZ ;  /* 0x000099100a047816 */ /* 0x000fe200000000ff */
[----:B------:R0:W4:Y:S01]  /*01a0*/  LDG.E.128 R32, desc[UR6][R2.64+0x800] ;  /* 0x0008000602207981 */ /* 0x000122000c1e1d00 */
[----:B------:R-:W-:Y:S01]  /*01b0*/  LEA.HI.X R51, R0, UR9, R5, 0x2, P1 ;  /* 0x0000000900337c11 */ /* 0x000fe200088f1405 */
[----:B------:R-:W1:Y:S01]  /*01c0*/  LDCU.64 UR8, c[0x0][0x390] ;  /* 0x00007200ff0877ac */ /* 0x000e620008000a00 */
[----:B------:R-:W-:Y:S01]  /*01d0*/  MOV R0, R4 ;  /* 0x0000000400007202 */ /* 0x000fe20000000f00 */
[----:B------:R-:W4:Y:S04]  /*01e0*/  LDG.E.128 R28, desc[UR6][R28.64] ;  /* 0x000000061c1c7981 */ /* 0x000f28000c1e1d00 */
[----:B------:R-:W-:Y:S01]  /*01f0*/  IMAD R0, R0, 0x19, RZ ;  /* 0x0000001900007824 */ /* 0x000fe200078e02ff */
[----:B------:R-:W4:Y:S04]  /*0200*/  LDG.E.128 R24, desc[UR6][R50.64+0x200] ;  /* 0x0002000632187981 */ /* 0x000f28000c1e1d00 */
[----:B------:R-:W-:Y:S01]  /*0210*/  IADD3 R0, PT, PT, RZ, -R0, RZ ;  /* 0x80000000ff007210 */ /* 0x000fe20007ffe0ff */
[----:B------:R-:W4:Y:S01]  /*0220*/  LDG.E.128 R16, desc[UR6][R50.64+0x400] ;  /* 0x0004000632107981 */ /* 0x000f22000c1e1d00 */
[----:B------:R-:W-:-:S02]  /*0230*/  IADD3 R57, PT, PT, R53, 0x2, RZ ;  /* 0x0000000235397810 */ /* 0x000fc40007ffe0ff */
[----:B------:R-:W-:Y:S01]  /*0240*/  PRMT R5, R0, 0x7710, RZ ;  /* 0x0000771000057816 */ /* 0x000fe200000000ff */
[----:B------:R-:W4:Y:S01]  /*0250*/  LDG.E.128 R12, desc[UR6][R50.64+0x600] ;  /* 0x00060006320c7981 */ /* 0x000f22000c1e1d00 */
[----:B------:R-:W-:Y:S02]  /*0260*/  LOP3.LUT R0, R57, 0xffff, RZ, 0xc0, !PT ;  /* 0x0000ffff39007812 */ /* 0x000fe400078ec0ff */
[----:B------:R-:W-:Y:S02]  /*0270*/  IADD3 R48, PT, PT, R48, R5, RZ ;  /* 0x0000000530307210 */ /* 0x000fe40007ffe0ff */
[----:B------:R1:W4:Y:S01]  /*0280*/  LDG.E.128 R4, desc[UR6][R50.64+0x800] ;  /* 0x0008000632047981 */ /* 0x000322000c1e1d00 */
[----:B------:R-:W-:Y:S01]  /*0290*/  IMAD R0, R0, 0xa3e, RZ ;  /* 0x00000a3e00007824 */ /* 0x000fe200078e02ff */
[C---:B------:R-:W-:Y:S02]  /*02a0*/  IADD3 R78, PT, PT, R53.reuse, 0x3, RZ ;  /* 0x00000003354e7810 */ /* 0x040fe40007ffe0ff */
[----:B------:R-:W-:-:S02]  /*02b0*/  IADD3 R8, PT, PT, R53, 0x80, RZ ;  /* 0x0000008035087810 */ /* 0x000fc40007ffe0ff */
[C---:B------:R-:W-:Y:S02]  /*02c0*/  IADD3 R59, PT, PT, R53.reuse, 0x81, RZ ;  /* 0x00000081353b7810 */ /* 0x040fe40007ffe0ff */
[----:B------:R-:W-:Y:S02]  /*02d0*/  SHF.R.U32.HI R58, RZ, 0x10, R0 ;  /* 0x00000010ff3a7819 */ /* 0x000fe40000011600 */
[----:B------:R-:W-:Y:S02]  /*02e0*/  IADD3 R65, PT, PT, R53, 0x82, RZ ;  /* 0x0000008235417810 */ /* 0x000fe40007ffe0ff */
[----:B------:R-:W-:Y:S02]  /*02f0*/  LOP3.LUT R0, R78, 0xffff, RZ, 0xc0, !PT ;  /* 0x0000ffff4e007812 */ /* 0x000fe400078ec0ff */
[----:B0-----:R-:W-:Y:S02]  /*0300*/  LOP3.LUT R2, R8, 0xffff, RZ, 0xc0, !PT ;  /* 0x0000ffff08027812 */ /* 0x001fe400078ec0ff */
[----:B------:R-:W-:Y:S01]  /*0310*/  LOP3.LUT R11, R59, 0xffff, RZ, 0xc0, !PT ;  /* 0x0000ffff3b0b7812 */ /* 0x000fe200078ec0ff */
[----:B------:R-:W-:Y:S01]  /*0320*/  IMAD R0, R0, 0xa3e, RZ ;  /* 0x00000a3e00007824 */ /* 0x000fe200078e02ff */
[----:B------:R-:W-:Y:S01]  /*0330*/  LOP3.LUT R52, R65, 0xffff, RZ, 0xc0, !PT ;  /* 0x0000ffff41347812 */ /* 0x000fe200078ec0ff */
[----:B------:R-:W-:Y:S01]  /*0340*/  IMAD R2, R2, 0x147b, RZ ;  /* 0x0000147b02027824 */ /* 0x000fe200078e02ff */
[----:B------:R-:W-:Y:S01]  /*0350*/  PRMT R3, R58, 0x9910, RZ ;  /* 0x000099103a037816 */ /* 0x000fe200000000ff */
[----:B------:R-:W-:Y:S01]  /*0360*/  IMAD R49, R11, 0x147b, RZ ;  /* 0x0000147b0b317824 */ /* 0x000fe200078e02ff */
[----:B-1----:R-:W-:Y:S01]  /*0370*/  SHF.R.U32.HI R51, RZ, 0x10, R0 ;  /* 0x00000010ff337819 */ /* 0x002fe20000011600 */
[----:B------:R-:W-:Y:S01]  /*0380*/  IMAD R52, R52, 0x147b, RZ ;  /* 0x0000147b34347824 */ /* 0x000fe200078e02ff */
[----:B------:R-:W-:Y:S01]  /*0390*/  SHF.R.U32.HI R11, RZ, 0x11, R2 ;  /* 0x00000011ff0b7819 */ /* 0x000fe20000011602 */
[----:B------:R-:W-:Y:S01]  /*03a0*/  IMAD R3, R3, 0x19, RZ ;  /* 0x0000001903037824 */ /* 0x000fe200078e02ff */
[----:B------:R-:W-:-:S02]  /*03b0*/  SHF.R.U32.HI R2, RZ, 0x11, R49 ;  /* 0x00000011ff027819 */ /* 0x000fc40000011631 */
[----:B------:R-:W-:Y:S02]  /*03c0*/  SHF.R.U32.HI R0, RZ, 0x11, R52 ;  /* 0x00000011ff007819 */ /* 0x000fe40000011634 */
[----:B------:R-:W-:Y:S02]  /*03d0*/  PRMT R49, R51, 0x9910, RZ ;  /* 0x0000991033317816 */ /* 0x000fe400000000ff */
[----:B------:R-:W-:Y:S02]  /*03e0*/  PRMT R52, R11, 0x9910, RZ ;  /* 0x000099100b347816 */ /* 0x000fe400000000ff */
[----:B------:R-:W-:Y:S02]  /*03f0*/  IADD3 R50, PT, PT, RZ, -R3, RZ ;  /* 0x80000003ff327210 */ /* 0x000fe40007ffe0ff */
[----:B------:R-:W-:Y:S02]  /*0400*/  PRMT R56, R2, 0x9910, RZ ;  /* 0x0000991002387816 */ /* 0x000fe400000000ff */
[----:B------:R-:W-:-:S02]  /*0410*/  PRMT R61, R0, 0x9910, RZ ;  /* 0x00009910003d7816 */ /* 0x000fc400000000ff */
[----:B------:R-:W-:Y:S02]  /*0420*/  MOV R3, R49 ;  /* 0x0000003100037202 */ /* 0x000fe40000000f00 */
[----:B------:R-:W-:Y:S02]  /*0430*/  MOV R49, R52 ;  /* 0x0000003400317202 */ /* 0x000fe40000000f00 */
[----:B------:R-:W-:Y:S02]  /*0440*/  PRMT R50, R50, 0x7710, RZ ;  /* 0x0000771032327816 */ /* 0x000fe400000000ff */
[----:B------:R-:W-:Y:S02]  /*0450*/  MOV R52, R56 ;  /* 0x0000003800347202 */ /* 0x000fe40000000f00 */
[----:B------:R-:W-:Y:S02]  /*0460*/  MOV R56, R61 ;  /* 0x0000003d00387202 */ /* 0x000fe40000000f00 */
[----:B------:R-:W-:Y:S01]  /*0470*/  IADD3 R57, PT, PT, R57, R50, RZ ;  /* 0x0000003239397210 */ /* 0x000fe20007ffe0ff */
[----:B------:R-:W-:-:S02]  /*0480*/  IMAD R50, R52, 0x19, RZ ;  /* 0x0000001934327824 */ /* 0x000fc400078e02ff */
[----:B------:R-:W-:-:S03]  /*0490*/  IMAD R52, R56, 0x19, RZ ;  /* 0x0000001938347824 */ /* 0x000fc600078e02ff */
[----:B------:R-:W-:Y:S01]  /*04a0*/  IADD3 R50, PT, PT, RZ, -R50, RZ ;  /* 0x80000032ff327210 */ /* 0x000fe20007ffe0ff */
[----:B------:R-:W-:Y:S01]  /*04b0*/  IMAD R3, R3, 0x19, RZ ;  /* 0x0000001903037824 */ /* 0x000fe200078e02ff */
[----:B------:R-:W-:Y:S01]  /*04c0*/  IADD3 R52, PT, PT, RZ, -R52, RZ ;  /* 0x80000034ff347210 */ /* 0x000fe20007ffe0ff */
[----:B------:R-:W-:Y:S01]  /*04d0*/  IMAD R49, R49, 0x19, RZ ;  /* 0x0000001931317824 */ /* 0x000fe200078e02ff */
[----:B------:R-:W-:Y:S02]  /*04e0*/  PRMT R50, R50, 0x7710, RZ ;  /* 0x0000771032327816 */ /* 0x000fe400000000ff */
[----:B------:R-:W-:Y:S02]  /*04f0*/  IADD3 R63, PT, PT, R53, 0x100, RZ ;  /* 0x00000100353f7810 */ /* 0x000fe40007ffe0ff */
[----:B------:R-:W-:Y:S02]  /*0500*/  PRMT R52, R52, 0x7710, RZ ;  /* 0x0000771034347816 */ /* 0x000fe400000000ff */
[----:B------:R-:W-:-:S02]  /*0510*/  IADD3 R3, PT, PT, RZ, -R3, RZ ;  /* 0x80000003ff037210 */ /* 0x000fc40007ffe0ff */
[----:B------:R-:W-:Y:S02]  /*0520*/  IADD3 R49, PT, PT, RZ, -R49, RZ ;  /* 0x80000031ff317210 */ /* 0x000fe40007ffe0ff */
[----:B------:R-:W-:Y:S02]  /*0530*/  IADD3 R71, PT, PT, R53, 0x101, RZ ;  /* 0x0000010135477810 */ /* 0x000fe40007ffe0ff */
[----:B------:R-:W-:Y:S02]  /*0540*/  IADD3 R59, PT, PT, R59, R50, RZ ;  /* 0x000000323b3b7210 */ /* 0x000fe40007ffe0ff */
[C---:B------:R-:W-:Y:S01]  /*0550*/  IADD3 R80, PT, PT, R53.reuse, 0x83, RZ ;  /* 0x0000008335507810 */ /* 0x040fe20007ffe0ff */
[----:B------:R-:W-:Y:S01]  /*0560*/  IMAD.WIDE.U32 R60, R60, 0x4, R54 ;  /* 0x000000043c3c7825 */ /* 0x000fe200078e0036 */
[----:B------:R-:W-:Y:S02]  /*0570*/  IADD3 R77, PT, PT, R53, 0x103, RZ ;  /* 0x00000103354d7810 */ /* 0x000fe40007ffe0ff */
[----:B------:R-:W-:-:S02]  /*0580*/  LOP3.LUT R50, R63, 0xffff, RZ, 0xc0, !PT ;  /* 0x0000ffff3f327812 */ /* 0x000fc400078ec0ff */
[----:B------:R-:W-:Y:S02]  /*0590*/  IADD3 R65, PT, PT, R65, R52, RZ ;  /* 0x0000003441417210 */ /* 0x000fe40007ffe0ff */
[----:B------:R-:W-:Y:S02]  /*05a0*/  PRMT R3, R3, 0x7710, RZ ;  /* 0x0000771003037816 */ /* 0x000fe400000000ff */
[----:B------:R-:W-:Y:S02]  /*05b0*/  PRMT R55, R49, 0x7710, RZ ;  /* 0x0000771031377816 */ /* 0x000fe400000000ff */
[----:B------:R-:W-:Y:S02]  /*05c0*/  IADD3 R75, PT, PT, R53, 0x102, RZ ;  /* 0x00000102354b7810 */ /* 0x000fe40007ffe0ff */
[----:B------:R-:W-:Y:S02]  /*05d0*/  LOP3.LUT R52, R71, 0xffff, RZ, 0xc0, !PT ;  /* 0x0000ffff47347812 */ /* 0x000fe400078ec0ff */
[----:B------:R-:W-:Y:S01]  /*05e0*/  LOP3.LUT R49, R80, 0xffff, RZ, 0xc0, !PT ;  /* 0x0000ffff50317812 */ /* 0x000fe200078ec0ff */
[----:B------:R-:W-:Y:S01]  /*05f0*/  IMAD R50, R50, 0x147b, RZ ;  /* 0x0000147b32327824 */ /* 0x000fe200078e02ff */
[----:B------:R-:W-:Y:S01]  /*0600*/  LOP3.LUT R56, R77, 0xffff, RZ, 0xc0, !PT ;  /* 0x0000ffff4d387812 */ /* 0x000fe200078ec0ff */
[----:B------:R-:W-:Y:S01]  /*0610*/  IMAD R52, R52, 0x147b, RZ ;  /* 0x0000147b34347824 */ /* 0x000fe200078e02ff */
[----:B------:R-:W-:Y:S01]  /*0620*/  LOP3.LUT R54, R75, 0xffff, RZ, 0xc0, !PT ;  /* 0x0000ffff4b367812 */ /* 0x000fe200078ec0ff */
[----:B------:R-:W-:Y:S01]  /*0630*/  IMAD R49, R49, 0x147b, RZ ;  /* 0x0000147b31317824 */ /* 0x000fe200078e02ff */
[----:B------:R-:W-:-:S02]  /*0640*/  IADD3 R78, PT, PT, R78, R3, RZ ;  /* 0x000000034e4e7210 */ /* 0x000fc40007ffe0ff */
[----:B------:R-:W-:Y:S01]  /*0650*/  IADD3 R55, PT, PT, R8, R55, RZ ;  /* 0x0000003708377210 */ /* 0x000fe20007ffe0ff */
[----:B------:R-:W5:Y:S01]  /*0660*/  LDG.E R3, desc[UR6][R60.64+0x4] ;  /* 0x000004063c037981 */ /* 0x000f62000c1e1900 */
[----:B------:R-:W-:-:S03]  /*0670*/  IMAD R54, R54, 0x147b, RZ ;  /* 0x0000147b36367824 */ /* 0x000fc600078e02ff */
[----:B------:R0:W5:Y:S01]  /*0680*/  LDG.E R8, desc[UR6][R60.64] ;  /* 0x000000063c087981 */ /* 0x000162000c1e1900 */
[----:B------:R-:W-:Y:S02]  /*0690*/  SHF.R.U32.HI R52, RZ, 0x11, R52 ;  /* 0x00000011ff347819 */ /* 0x000fe40000011634 */
[----:B------:R-:W-:Y:S01]  /*06a0*/  SHF.R.U32.HI R76, RZ, 0x11, R49 ;  /* 0x00000011ff4c7819 */ /* 0x000fe20000011631 */
[----:B0-----:R-:W-:Y:S01]  /*06b0*/  IMAD R60, R56, 0x147b, RZ ;  /* 0x0000147b383c7824 */ /* 0x001fe200078e02ff */
[----:B------:R-:W-:Y:S02]  /*06c0*/  SHF.R.U32.HI R56, RZ, 0x11, R50 ;  /* 0x00000011ff387819 */ /* 0x000fe40000011632 */
[----:B------:R-:W-:Y:S02]  /*06d0*/  SHF.R.U32.HI R50, RZ, 0x11, R54 ;  /* 0x00000011ff327819 */ /* 0x000fe40000011636 */
[----:B------:R-:W-:Y:S02]  /*06e0*/  PRMT R61, R56, 0x9910, RZ ;  /* 0x00009910383d7816 */ /* 0x000fe400000000ff */
[----:B------:R-:W-:-:S02]  /*06f0*/  PRMT R62, R52, 0x9910, RZ ;  /* 0x00009910343e7816 */ /* 0x000fc400000000ff */
[----:B------:R-:W-:Y:S02]  /*0700*/  PRMT R54, R76, 0x9910, RZ ;  /* 0x000099104c367816 */ /* 0x000fe400000000ff */
[----:B------:R-:W-:Y:S02]  /*0710*/  SHF.R.U32.HI R49, RZ, 0x11, R60 ;  /* 0x00000011ff317819 */ /* 0x000fe4000001163c */
[----:B------:R-:W-:Y:S02]  /*0720*/  MOV R60, R61 ;  /* 0x0000003d003c7202 */ /* 0x000fe40000000f00 */
[----:B------:R-:W-:Y:S02]  /*0730*/  PRMT R64, R50, 0x9910, RZ ;  /* 0x0000991032407816 */ /* 0x000fe400000000ff */
[----:B------:R-:W-:Y:S01]  /*0740*/  MOV R61, R62 ;  /* 0x0000003e003d7202 */ /* 0x000fe20000000f00 */
[----:B------:R-:W-:Y:S01]  /*0750*/  IMAD R54, R54, 0x19, RZ ;  /* 0x0000001936367824 */ /* 0x000fe200078e02ff */
[----:B------:R-:W-:Y:S01]  /*0760*/  MOV R62, R64 ;  /* 0x00000040003e7202 */ /* 0x000fe20000000f00 */
[----:B------:R-:W-:-:S02]  /*0770*/  IMAD R60, R60, 0x19, RZ ;  /* 0x000000193c3c7824 */ /* 0x000fc400078e02ff */
[----:B------:R-:W-:Y:S01]  /*0780*/  IMAD R61, R61, 0x19, RZ ;  /* 0x000000193d3d7824 */ /* 0x000fe200078e02ff */
[----:B------:R-:W-:Y:S01]  /*0790*/  IADD3 R54, PT, PT, RZ, -R54, RZ ;  /* 0x80000036ff367210 */ /* 0x000fe20007ffe0ff */
[----:B------:R-:W-:Y:S01]  /*07a0*/  IMAD R62, R62, 0x19, RZ ;  /* 0x000000193e3e7824 */ /* 0x000fe200078e02ff */
[----:B------:R-:W-:Y:S02]  /*07b0*/  IADD3 R60, PT, PT, RZ, -R60, RZ ;  /* 0x8000003cff3c7210 */ /* 0x000fe40007ffe0ff */
[----:B------:R-:W-:Y:S02]  /*07c0*/  IADD3 R66, PT, PT, RZ, -R61, RZ ;  /* 0x8000003dff427210 */ /* 0x000fe40007ffe0ff */
[----:B------:R-:W-:Y:S02]  /*07d0*/  PRMT R61, R54, 0x7710, RZ ;  /* 0x00007710363d7816 */ /* 0x000fe400000000ff */
[----:B------:R-:W-:Y:S02]  /*07e0*/  PRMT R64, R49, 0x9910, RZ ;  /* 0x0000991031407816 */ /* 0x000fe400000000ff */
[----:B------:R-:W-:-:S02]  /*07f0*/  PRMT R54, R60, 0x7710, RZ ;  /* 0x000077103c367816 */ /* 0x000fc400000000ff */
[----:B------:R-:W-:Y:S02]  /*0800*/  IADD3 R62, PT, PT, RZ, -R62, RZ ;  /* 0x8000003eff3e7210 */ /* 0x000fe40007ffe0ff */
[----:B------:R-:W-:Y:S01]  /*0810*/  IADD3 R63, PT, PT, R63, R54, RZ ;  /* 0x000000363f3f7210 */ /* 0x000fe20007ffe0ff */
[----:B------:R-:W-:Y:S01]  /*0820*/  IMAD R54, R64, 0x19, RZ ;  /* 0x0000001940367824 */ /* 0x000fe200078e02ff */
[----:B------:R-:W-:Y:S02]  /*0830*/  IADD3 R80, PT, PT, R80, R61, RZ ;  /* 0x0000003d50507210 */ /* 0x000fe40007ffe0ff */
[----:B------:R-:W-:Y:S02]  /*0840*/  PRMT R62, R62, 0x7710, RZ ;  /* 0x000077103e3e7816 */ /* 0x000fe400000000ff */
[----:B------:R-:W-:Y:S02]  /*0850*/  IADD3 R61, PT, PT, R53, 0x180, RZ ;  /* 0x00000180353d7810 */ /* 0x000fe40007ffe0ff */
[----:B------:R-:W-:-:S02]  /*0860*/  PRMT R60, R66, 0x7710, RZ ;  /* 0x00007710423c7816 */ /* 0x000fc400000000ff */
[----:B------:R-:W-:Y:S02]  /*0870*/  IADD3 R75, PT, PT, R75, R62, RZ ;  /* 0x0000003e4b4b7210 */ /* 0x000fe40007ffe0ff */
[----:B------:R-:W-:Y:S02]  /*0880*/  IADD3 R73, PT, PT, R53, 0x182, RZ ;  /* 0x0000018235497810 */ /* 0x000fe40007ffe0ff */
[----:B------:R-:W-:Y:S02]  /*0890*/  IADD3 R54, PT, PT, RZ, -R54, RZ ;  /* 0x80000036ff367210 */ /* 0x000fe40007ffe0ff */
[----:B------:R-:W-:Y:S02]  /*08a0*/  LOP3.LUT R62, R61, 0xffff, RZ, 0xc0, !PT ;  /* 0x0000ffff3d3e7812 */ /* 0x000fe400078ec0ff */
[----:B------:R-:W-:Y:S02]  /*08b0*/  IADD3 R71, PT, PT, R71, R60, RZ ;  /* 0x0000003c47477210 */ /* 0x000fe40007ffe0ff */
[----:B------:R-:W-:-:S02]  /*08c0*/  LOP3.LUT R66, R73, 0xffff, RZ, 0xc0, !PT ;  /* 0x0000ffff49427812 */ /* 0x000fc400078ec0ff */
[----:B------:R-:W-:Y:S01]  /*08d0*/  PRMT R60, R54, 0x7710, RZ ;  /* 0x00007710363c7816 */ /* 0x000fe200000000ff */
[----:B------:R-:W-:Y:S01]  /*08e0*/  IMAD R62, R62, 0x147b, RZ ;  /* 0x0000147b3e3e7824 */ /* 0x000fe200078e02ff */
[C---:B------:R-:W-:Y:S02]  /*08f0*/  IADD3 R67, PT, PT, R53.reuse, 0x181, RZ ;  /* 0x0000018135437810 */ /* 0x040fe40007ffe0ff */
[----:B------:R-:W-:Y:S02]  /*0900*/  LOP3.LUT R54, R53, 0xffff, RZ, 0xc0, !PT ;  /* 0x0000ffff35367812 */ /* 0x000fe400078ec0ff */
[----:B------:R-:W-:Y:S01]  /*0910*/  IADD3 R77, PT, PT, R77, R60, RZ ;  /* 0x0000003c4d4d7210 */ /* 0x000fe20007ffe0ff */
[----:B------:R-:W-:Y:S01]  /*0920*/  IMAD R60, R66, 0x147b, RZ ;  /* 0x0000147b423c7824 */ /* 0x000fe200078e02ff */
[----:B------:R-:W-:Y:S01]  /*0930*/  LOP3.LUT R64, R67, 0xffff, RZ, 0xc0, !PT ;  /* 0x0000ffff43407812 */ /* 0x000fe200078ec0ff */
[----:B------:R-:W-:Y:S01]  /*0940*/  IMAD R86, R54, 0xa3e, RZ ;  /* 0x00000a3e36567824 */ /* 0x000fe200078e02ff */
[----:B------:R-:W-:-:S02]  /*0950*/  SHF.R.U32.HI R66, RZ, 0x11, R62 ;  /* 0x00000011ff427819 */ /* 0x000fc4000001163e */
[----:B------:R-:W-:Y:S01]  /*0960*/  IADD3 R84, PT, PT, R53, 0x183, RZ ;  /* 0x0000018335547810 */ /* 0x000fe20007ffe0ff */
[----:B------:R-:W-:Y:S01]  /*0970*/  IMAD R64, R64, 0x147b, RZ ;  /* 0x0000147b40407824 */ /* 0x000fe200078e02ff */
[----:B------:R-:W-:Y:S02]  /*0980*/  SHF.R.U32.HI R54, RZ, 0x11, R60 ;  /* 0x00000011ff367819 */ /* 0x000fe4000001163c */
[----:B------:R-:W-:Y:S02]  /*0990*/  PRMT R60, R66, 0x9910, RZ ;  /* 0x00009910423c7816 */ /* 0x000fe400000000ff */
[----:B------:R-:W-:Y:S02]  /*09a0*/  SHF.R.U32.HI R86, RZ, 0x10, R86 ;  /* 0x00000010ff567819 */ /* 0x000fe40000011656 */
[----:B------:R-:W-:Y:S02]  /*09b0*/  PRMT R68, R54, 0x9910, RZ ;  /* 0x0000991036447816 */ /* 0x000fe400000000ff */
[----:B------:R-:W-:Y:S01]  /*09c0*/  LOP3.LUT R69, R84, 0xffff, RZ, 0xc0, !PT ;  /* 0x0000ffff54457812 */ /* 0x000fe200078ec0ff */
[----:B------:R-:W-:Y:S01]  /*09d0*/  IMAD R60, R60, 0x19, RZ ;  /* 0x000000193c3c7824 */ /* 0x000fe200078e02ff */
[----:B------:R-:W-:-:S02]  /*09e0*/  SHF.R.U32.HI R62, RZ, 0x11, R64 ;  /* 0x00000011ff3e7819 */ /* 0x000fc40000011640 */
[----:B------:R-:W-:Y:S01]  /*09f0*/  PRMT R72, R86, 0x9910, RZ ;  /* 0x0000991056487816 */ /* 0x000fe200000000ff */
[----:B------:R-:W-:Y:S01]  /*0a00*/  IMAD R70, R69, 0x147b, RZ ;  /* 0x0000147b45467824 */ /* 0x000fe200078e02ff */
[----:B------:R-:W-:Y:S01]  /*0a10*/  PRMT R64, R62, 0x9910, RZ ;  /* 0x000099103e407816 */ /* 0x000fe200000000ff */
[----:B------:R-:W-:Y:S01]  /*0a20*/  IMAD R68, R68, 0x19, RZ ;  /* 0x0000001944447824 */ /* 0x000fe200078e02ff */
[----:B------:R-:W-:Y:S02]  /*0a30*/  MOV R69, R72 ;  /* 0x0000004800457202 */ /* 0x000fe40000000f00 */
[----:B------:R-:W-:Y:S01]  /*0a40*/  IADD3 R72, PT, PT, RZ, -R60, RZ ;  /* 0x8000003cff487210 */ /* 0x000fe20007ffe0ff */
[----:B------:R-:W-:Y:S01]  /*0a50*/  IMAD R64, R64, 0x19, RZ ;  /* 0x0000001940407824 */ /* 0x000fe200078e02ff */
[----:B------:R-:W-:Y:S02]  /*0a60*/  IADD3 R74, PT, PT, RZ, -R68, RZ ;  /* 0x80000044ff4a7210 */ /* 0x000fe40007ffe0ff */
[----:B------:R-:W-:-:S02]  /*0a70*/  PRMT R68, R72, 0x7710, RZ ;  /* 0x0000771048447816 */ /* 0x000fc400000000ff */
[----:B------:R-:W-:Y:S02]  /*0a80*/  IADD3 R64, PT, PT, RZ, -R64, RZ ;  /* 0x80000040ff407210 */ /* 0x000fe40007ffe0ff */
[----:B------:R-:W-:Y:S02]  /*0a90*/  IADD3 R61, PT, PT, R61, R68, RZ ;  /* 0x000000443d3d7210 */ /* 0x000fe40007ffe0ff */
[----:B------:R-:W0:Y:S01]  /*0aa0*/  S2R R68, SR_CgaCtaId ;  /* 0x0000000000447919 */ /* 0x000e220000008800 */
[----:B------:R-:W-:Y:S02]  /*0ab0*/  SHF.R.U32.HI R60, RZ, 0x11, R70 ;  /* 0x00000011ff3c7819 */ /* 0x000fe40000011646 */
[----:B------:R-:W-:Y:S01]  /*0ac0*/  PRMT R70, R64, 0x7710, RZ ;  /* 0x0000771040467816 */ /* 0x000fe200000000ff */
[----:B------:R-:W-:Y:S01]  /*0ad0*/  IMAD R64, R69, 0x19, RZ ;  /* 0x0000001945407824 */ /* 0x000fe200078e02ff */
[----:B------:R-:W-:Y:S02]  /*0ae0*/  PRMT R69, R60, 0x9910, RZ ;  /* 0x000099103c457816 */ /* 0x000fe400000000ff */
[----:B------:R-:W-:-:S02]  /*0af0*/  IADD3 R67, PT, PT, R67, R70, RZ ;  /* 0x0000004643437210 */ /* 0x000fc40007ffe0ff */
[----:B------:R-:W-:Y:S02]  /*0b00*/  IADD3 R70, PT, PT, RZ, -R64, RZ ;  /* 0x80000040ff467210 */ /* 0x000fe40007ffe0ff */
[----:B------:R-:W-:Y:S02]  /*0b10*/  MOV R64, R69 ;  /* 0x0000004500407202 */ /* 0x000fe40000000f00 */
[----:B------:R-:W-:Y:S02]  /*0b20*/  PRMT R70, R70, 0x7710, RZ ;  /* 0x0000771046467816 */ /* 0x000fe400000000ff */
[C---:B------:R-:W-:Y:S01]  /*0b30*/  IADD3 R82, PT, PT, R53.reuse, 0x201, RZ ;  /* 0x0000020135527810 */ /* 0x040fe20007ffe0ff */
[----:B------:R-:W-:Y:S01]  /*0b40*/  IMAD R64, R64, 0x19, RZ ;  /* 0x0000001940407824 */ /* 0x000fe200078e02ff */
[----:B------:R-:W-:Y:S02]  /*0b50*/  PRMT R72, R74, 0x7710, RZ ;  /* 0x000077104a487816 */ /* 0x000fe400000000ff */
[----:B------:R-:W-:-:S02]  /*0b60*/  IADD3 R79, PT, PT, R53, 0x200, RZ ;  /* 0x00000200354f7810 */ /* 0x000fc40007ffe0ff */
[C---:B------:R-:W-:Y:S02]  /*0b70*/  IADD3 R87, PT, PT, R53.reuse, 0x202, RZ ;  /* 0x0000020235577810 */ /* 0x040fe40007ffe0ff */
[C---:B------:R-:W-:Y:S02]  /*0b80*/  IADD3 R85, PT, PT, R53.reuse, R70, RZ ;  /* 0x0000004635557210 */ /* 0x040fe40007ffe0ff */
[----:B------:R-:W-:Y:S02]  /*0b90*/  IADD3 R89, PT, PT, R53, 0x203, RZ ;  /* 0x0000020335597810 */ /* 0x000fe40007ffe0ff */
[----:B------:R-:W-:Y:S02]  /*0ba0*/  LOP3.LUT R69, R82, 0xffff, RZ, 0xc0, !PT ;  /* 0x0000ffff52457812 */ /* 0x000fe400078ec0ff */
[----:B------:R-:W-:Y:S02]  /*0bb0*/  IADD3 R73, PT, PT, R73, R72, RZ ;  /* 0x0000004849497210 */ /* 0x000fe40007ffe0ff */
[----:B------:R-:W-:-:S02]  /*0bc0*/  LOP3.LUT R53, R79, 0xffff, RZ, 0xc0, !PT ;  /* 0x0000ffff4f357812 */ /* 0x000fc400078ec0ff */
[----:B------:R-:W-:Y:S02]  /*0bd0*/  IADD3 R72, PT, PT, RZ, -R64, RZ ;  /* 0x80000040ff487210 */ /* 0x000fe40007ffe0ff */
[----:B------:R-:W-:Y:S01]  /*0be0*/  LOP3.LUT R64, R87, 0xffff, RZ, 0xc0, !PT ;  /* 0x0000ffff57407812 */ /* 0x000fe200078ec0ff */
[----:B------:R-:W-:Y:S01]  /*0bf0*/  IMAD R69, R69, 0x147b, RZ ;  /* 0x0000147b45457824 */ /* 0x000fe200078e02ff */
[----:B------:R-:W-:Y:S01]  /*0c00*/  LOP3.LUT R70, R89, 0xffff, RZ, 0xc0, !PT ;  /* 0x0000ffff59467812 */ /* 0x000fe200078ec0ff */
[----:B------:R-:W-:Y:S01]  /*0c10*/  IMAD R74, R53, 0x147b, RZ ;  /* 0x0000147b354a7824 */ /* 0x000fe200078e02ff */
[----:B------:R-:W-:Y:S01]  /*0c20*/  PRMT R53, R72, 0x7710, RZ ;  /* 0x0000771048357816 */ /* 0x000fe200000000ff */
[----:B------:R-:W-:Y:S01]  /*0c30*/  IMAD R64, R64, 0x147b, RZ ;  /* 0x0000147b40407824 */ /* 0x000fe200078e02ff */
[----:B------:R-:W-:Y:S01]  /*0c40*/  SHF.R.U32.HI R72, RZ, 0x11, R69 ;  /* 0x00000011ff487819 */ /* 0x000fe20000011645 */
[----:B------:R-:W-:Y:S01]  /*0c50*/  IMAD R81, R70, 0x147b, RZ ;  /* 0x0000147b46517824 */ /* 0x000fe200078e02ff */
[----:B------:R-:W-:-:S02]  /*0c60*/  SHF.R.U32.HI R74, RZ, 0x11, R74 ;  /* 0x00000011ff4a7819 */ /* 0x000fc4000001164a */
[----:B------:R-:W-:Y:S02]  /*0c70*/  MOV R69, 0x400 ;  /* 0x0000040000457802 */ /* 0x000fe40000000f00 */
[----:B------:R-:W-:Y:S02]  /*0c80*/  SHF.R.U32.HI R70, RZ, 0x11, R64 ;  /* 0x00000011ff467819 */ /* 0x000fe40000011640 */
[----:B------:R-:W-:Y:S02]  /*0c90*/  IADD3 R84, PT, PT, R84, R53, RZ ;  /* 0x0000003554547210 */ /* 0x000fe40007ffe0ff */
[----:B------:R-:W-:Y:S02]  /*0ca0*/  SHF.R.U32.HI R64, RZ, 0x11, R81 ;  /* 0x00000011ff407819 */ /* 0x000fe40000011651 */
[----:B------:R-:W-:Y:S02]  /*0cb0*/  PRMT R81, R74, 0x9910, RZ ;  /* 0x000099104a517816 */ /* 0x000fe400000000ff */
[----:B0-----:R-:W-:-:S02]  /*0cc0*/  LEA R53, R68, R69, 0x18 ;  /* 0x0000004544357211 */ /* 0x001fc400078ec0ff */
[----:B------:R-:W-:Y:S02]  /*0cd0*/  PRMT R83, R72, 0x9910, RZ ;  /* 0x0000991048537816 */ /* 0x000fe400000000ff */
[----:B------:R-:W-:Y:S01]  /*0ce0*/  PRMT R88, R70, 0x9910, RZ ;  /* 0x0000991046587816 */ /* 0x000fe200000000ff */
[----:B------:R-:W-:Y:S01]  /*0cf0*/  IMAD R81, R81, 0x19, RZ ;  /* 0x0000001951517824 */ /* 0x000fe200078e02ff */
[----:B------:R-:W-:Y:S01]  /*0d00*/  PRMT R90, R64, 0x9910, RZ ;  /* 0x00009910405a7816 */ /* 0x000fe200000000ff */
[--C-:B------:R-:W-:Y:S01]  /*0d10*/  IMAD R58, R58, 0x64, R53.reuse ;  /* 0x000000643a3a7824 */ /* 0x100fe200078e0235 */
[----:B------:R-:W-:Y:S01]  /*0d20*/  LOP3.LUT R57, R57, 0xffff, RZ, 0xc0, !PT ;  /* 0x0000ffff39397812 */ /* 0x000fe200078ec0ff */
[----:B------:R-:W-:Y:S02]  /*0d30*/  IMAD R83, R83, 0x19, RZ ;  /* 0x0000001953537824 */ /* 0x000fe400078e02ff */
[----:B------:R-:W-:Y:S01]  /*0d40*/  IMAD R88, R88, 0x19, RZ ;  /* 0x0000001958587824 */ /* 0x000fe200078e02ff */
[----:B------:R-:W-:Y:S01]  /*0d50*/  IADD3 R81, PT, PT, RZ, -R81, RZ ;  /* 0x80000051ff517210 */ /* 0x000fe20007ffe0ff */
[----:B------:R-:W-:Y:S01]  /*0d60*/  IMAD R90, R90, 0x19, RZ ;  /* 0x000000195a5a7824 */ /* 0x000fe200078e02ff */
[----:B------:R-:W-:Y:S01]  /*0d70*/  LEA R57, R57, R58, 0x2 ;  /* 0x0000003a39397211 */ /* 0x000fe200078e10ff */
[--C-:B------:R-:W-:Y:S01]  /*0d80*/  IMAD R11, R11, 0x64, R53.reuse ;  /* 0x000000640b0b7824 */ /* 0x100fe200078e0235 */
[----:B------:R-:W-:Y:S01]  /*0d90*/  IADD3 R83, PT, PT, RZ, -R83, RZ ;  /* 0x80000053ff537210 */ /* 0x000fe20007ffe0ff */
[--C-:B------:R-:W-:Y:S01]  /*0da0*/  IMAD R2, R2, 0x64, R53.reuse ;  /* 0x0000006402027824 */ /* 0x100fe200078e0235 */
[----:B------:R-:W-:Y:S01]  /*0db0*/  LOP3.LUT R58, R55, 0xffff, RZ, 0xc0, !PT ;  /* 0x0000ffff373a7812 */ /* 0x000fe200078ec0ff */
[----:B------:R-:W-:Y:S01]  /*0dc0*/  IMAD R0, R0, 0x64, R53 ;  /* 0x0000006400007824 */ /* 0x000fe200078e0235 */
[----:B------:R-:W-:-:S02]  /*0dd0*/  IADD3 R91, PT, PT, RZ, -R88, RZ ;  /* 0x80000058ff5b7210 */ /* 0x000fc40007ffe0ff */
[----:B------:R-:W-:Y:S02]  /*0de0*/  LOP3.LUT R59, R59, 0xffff, RZ, 0xc0, !PT ;  /* 0x0000ffff3b3b7812 */ /* 0x000fe400078ec0ff */
[----:B------:R-:W-:Y:S02]  /*0df0*/  LOP3.LUT R55, R65, 0xffff, RZ, 0xc0, !PT ;  /* 0x0000ffff41377812 */ /* 0x000fe400078ec0ff */
[----:B------:R-:W-:Y:S01]  /*0e00*/  PRMT R88, R81, 0x7710, RZ ;  /* 0x0000771051587816 */ /* 0x000fe200000000ff */
[----:B------:R-:W-:Y:S01]  /*0e10*/  IMAD R50, R50, 0x64, R53 ;  /* 0x0000006432327824 */ /* 0x000fe200078e0235 */
[----:B------:R-:W-:Y:S02]  /*0e20*/  IADD3 R92, PT, PT, RZ, -R90, RZ ;  /* 0x8000005aff5c7210 */ /* 0x000fe40007ffe0ff */
[----:B------:R-:W-:Y:S02]  /*0e30*/  PRMT R81, R83, 0x7710, RZ ;  /* 0x0000771053517816 */ /* 0x000fe400000000ff */
[----:B------:R-:W-:-:S02]  /*0e40*/  LEA R11, R58, R11, 0x2 ;  /* 0x0000000b3a0b7211 */ /* 0x000fc400078e10ff */
[----:B------:R-:W-:Y:S02]  /*0e50*/  PRMT R90, R91, 0x7710, RZ ;  /* 0x000077105b5a7816 */ /* 0x000fe400000000ff */
[----:B------:R-:W-:Y:S02]  /*0e60*/  LEA R58, R59, R2, 0x2 ;  /* 0x000000023b3a7211 */ /* 0x000fe400078e10ff */
[----:B------:R-:W-:Y:S01]  /*0e70*/  LEA R55, R55, R0, 0x2 ;  /* 0x0000000037377211 */ /* 0x000fe200078e10ff */
[--C-:B------:R-:W-:Y:S01]  /*0e80*/  IMAD R0, R49, 0x64, R53.reuse ;  /* 0x0000006431007824 */ /* 0x100fe200078e0235 */
[----:B------:R-:W-:Y:S02]  /*0e90*/  LOP3.LUT R59, R75, 0xffff, RZ, 0xc0, !PT ;  /* 0x0000ffff4b3b7812 */ /* 0x000fe400078ec0ff */
[----:B------:R-:W-:Y:S02]  /*0ea0*/  LOP3.LUT R77, R77, 0xffff, RZ, 0xc0, !PT ;  /* 0x0000ffff4d4d7812 */ /* 0x000fe400078ec0ff */
[----:B------:R-:W-:Y:S01]  /*0eb0*/  IADD3 R81, PT, PT, R82, R81, RZ ;  /* 0x0000005152517210 */ /* 0x000fe20007ffe0ff */
[--C-:B------:R-:W-:Y:S01]  /*0ec0*/  IMAD R86, R86, 0x64, R53.reuse ;  /* 0x0000006456567824 */ /* 0x100fe200078e0235 */
[----:B------:R-:W-:Y:S01]  /*0ed0*/  IADD3 R82, PT, PT, R87, R90, RZ ;  /* 0x0000005a57527210 */ /* 0x000fe20007ffe0ff */
[--C-:B------:R-:W-:Y:S01]  /*0ee0*/  IMAD R87, R51, 0x64, R53.reuse ;  /* 0x0000006433577824 */ /* 0x100fe200078e0235 */
[----:B------:R-:W-:Y:S01]  /*0ef0*/  LEA R59, R59, R50, 0x2 ;  /* 0x000000323b3b7211 */ /* 0x000fe200078e10ff */
[----:B------:R-:W-:Y:S01]  /*0f00*/  IMAD R10, R10, 0x64, R53 ;  /* 0x000000640a0a7824 */ /* 0x000fe200078e0235 */
[----:B------:R-:W-:-:S02]  /*0f10*/  LOP3.LUT R51, R85, 0xffff, RZ, 0xc0, !PT ;  /* 0x0000ffff55337812 */ /* 0x000fc400078ec0ff */
[----:B------:R-:W-:Y:S02]  /*0f20*/  LEA R50, R77, R0, 0x2 ;  /* 0x000000004d327211 */ /* 0x000fe400078e10ff */
[----:B------:R-:W-:Y:S02]  /*0f30*/  LOP3.LUT R85, R48, 0xffff, RZ, 0xc0, !PT ;  /* 0x0000ffff30557812 */ /* 0x000fe400078ec0ff */
[----:B------:R-:W-:Y:S02]  /*0f40*/  LOP3.LUT R0, R9, 0xffff, RZ, 0xc0, !PT ;  /* 0x0000ffff09007812 */ /* 0x000fe400078ec0ff */
[----:B------:R-:W-:Y:S01]  /*0f50*/  LOP3.LUT R48, R78, 0xffff, RZ, 0xc0, !PT ;  /* 0x0000ffff4e307812 */ /* 0x000fe200078ec0ff */
[--C-:B------:R-:W-:Y:S01]  /*0f60*/  IMAD R76, R76, 0x64, R53.reuse ;  /* 0x000000644c4c7824 */ /* 0x100fe200078e0235 */
[----:B------:R-:W-:Y:S01]  /*0f70*/  LEA R51, R51, R86, 0x2 ;  /* 0x0000005633337211 */ /* 0x000fe200078e10ff */
[----:B------:R-:W-:Y:S01]  /*0f80*/  IMAD R0, R0, 0x2aab, RZ ;  /* 0x00002aab00007824 */ /* 0x000fe200078e02ff */
[----:B------:R-:W-:Y:S01]  /*0f90*/  LEA R10, R85, R10, 0x2 ;  /* 0x0000000a550a7211 */ /* 0x000fe200078e10ff */
[--C-:B------:R-:W-:Y:S01]  /*0fa0*/  IMAD R56, R56, 0x64, R53.reuse ;  /* 0x0000006438387824 */ /* 0x100fe200078e0235 */
[----:B------:R-:W-:Y:S01]  /*0fb0*/  LOP3.LUT R65, R80, 0xffff, RZ, 0xc0, !PT ;  /* 0x0000ffff50417812 */ /* 0x000fe200078ec0ff */
[--C-:B------:R-:W-:Y:S01]  /*0fc0*/  IMAD R52, R52, 0x64, R53.reuse ;  /* 0x0000006434347824 */ /* 0x100fe200078e0235 */
[----:B------:R-:W-:Y:S01]  /*0fd0*/  LEA R48, R48, R87, 0x2 ;  /* 0x0000005730307211 */ /* 0x000fe200078e10ff */
[----:B--2---:R-:W-:Y:S01]  /*0fe0*/  STS [R51], R44 ;  /* 0x0000002c33007388 */ /* 0x004fe20000000800 */
[----:B------:R-:W-:Y:S01]  /*0ff0*/  LOP3.LUT R49, R63, 0xffff, RZ, 0xc0, !PT ;  /* 0x0000ffff3f317812 */ /* 0x000fe200078ec0ff */
[--C-:B------:R-:W-:Y:S01]  /*1000*/  IMAD R60, R60, 0x64, R53.reuse ;  /* 0x000000643c3c7824 */ /* 0x100fe200078e0235 */
[----:B------:R-:W-:Y:S01]  /*1010*/  LOP3.LUT R71, R71, 0xffff, RZ, 0xc0, !PT ;  /* 0x0000ffff47477812 */ /* 0x000fe200078ec0ff */
[----:B------:R-:W-:Y:S01]  /*1020*/  STS [R10], R45 ;  /* 0x0000002d0a007388 */ /* 0x000fe20000000800 */
[----:B------:R-:W-:Y:S01]  /*1030*/  LEA R76, R65, R76, 0x2 ;  /* 0x0000004c414c7211 */ /* 0x000fe200078e10ff */
[--C-:B------:R-:W-:Y:S01]  /*1040*/  IMAD R66, R66, 0x64, R53.reuse ;  /* 0x0000006442427824 */ /* 0x100fe200078e0235 */
[----:B------:R-:W-:Y:S01]  /*1050*/  PRMT R92, R92, 0x7710, RZ ;  /* 0x000077105c5c7816 */ /* 0x000fe200000000ff */
[----:B------:R-:W-:Y:S01]  /*1060*/  STS [R57], R46 ;  /* 0x0000002e39007388 */ /* 0x000fe20000000800 */
[----:B------:R-:W-:Y:S01]  /*1070*/  LOP3.LUT R65, R84, 0xffff, RZ, 0xc0, !PT ;  /* 0x0000ffff54417812 */ /* 0x000fe200078ec0ff */
[--C-:B------:R-:W-:Y:S01]  /*1080*/  IMAD R62, R62, 0x64, R53.reuse ;  /* 0x000000643e3e7824 */ /* 0x100fe200078e0235 */
[----:B------:R-:W-:Y:S01]  /*1090*/  SHF.R.U32.HI R2, RZ, 0x10, R0 ;  /* 0x00000010ff027819 */ /* 0x000fe20000011600 */
[----:B------:R-:W-:Y:S01]  /*10a0*/  STS [R48], R47 ;  /* 0x0000002f30007388 */ /* 0x000fe20000000800 */
[----:B------:R-:W-:Y:S01]  /*10b0*/  IADD3 R79, PT, PT, R79, R88, RZ ;  /* 0x000000584f4f7210 */ /* 0x000fe20007ffe0ff */
[----:B------:R-:W-:Y:S01]  /*10c0*/  IMAD R54, R54, 0x64, R53 ;  /* 0x0000006436367824 */ /* 0x000fe200078e0235 */
[----:B------:R-:W-:Y:S01]  /*10d0*/  LEA R49, R49, R56, 0x2 ;  /* 0x0000003831317211 */ /* 0x000fe200078e10ff */
[----:B---3--:R-:W-:Y:S01]  /*10e0*/  STS [R11], R40 ;  /* 0x000000280b007388 */ /* 0x008fe20000000800 */
[----:B------:R-:W-:-:S02]  /*10f0*/  LOP3.LUT R61, R61, 0xffff, RZ, 0xc0, !PT ;  /* 0x0000ffff3d3d7812 */ /* 0x000fc400078ec0ff */
[----:B------:R-:W-:Y:S01]  /*1100*/  LEA R52, R71, R52, 0x2 ;  /* 0x0000003447347211 */ /* 0x000fe200078e10ff */
[----:B------:R-:W-:Y:S01]  /*1110*/  STS [R58], R41 ;  /* 0x000000293a007388 */ /* 0x000fe20000000800 */
[----:B------:R-:W-:Y:S01]  /*1120*/  LOP3.LUT R67, R67, 0xffff, RZ, 0xc0, !PT ;  /* 0x0000ffff43437812 */ /* 0x000fe200078ec0ff */
[--C-:B------:R-:W-:Y:S01]  /*1130*/  IMAD R74, R74, 0x64, R53.reuse ;  /* 0x000000644a4a7824 */ /* 0x100fe200078e0235 */
[----:B------:R-:W-:Y:S01]  /*1140*/  LOP3.LUT R63, R73, 0xffff, RZ, 0xc0, !PT ;  /* 0x0000ffff493f7812 */ /* 0x000fe200078ec0ff */
[----:B------:R-:W-:Y:S01]  /*1150*/  STS [R55], R42 ;  /* 0x0000002a37007388 */ /* 0x000fe20000000800 */
[----:B------:R-:W-:Y:S01]  /*1160*/  IADD3 R83, PT, PT, R89, R92, RZ ;  /* 0x0000005c59537210 */ /* 0x000fe20007ffe0ff */
[--C-:B------:R-:W-:Y:S01]  /*1170*/  IMAD R72, R72, 0x64, R53.reuse ;  /* 0x0000006448487824 */ /* 0x100fe200078e0235 */
[----:B------:R-:W-:Y:S01]  /*1180*/  LEA R60, R65, R60, 0x2 ;  /* 0x0000003c413c7211 */ /* 0x000fe200078e10ff */
[----:B------:R-:W-:Y:S01]  /*1190*/  STS [R76], R43 ;  /* 0x0000002b4c007388 */ /* 0x000fe20000000800 */
[----:B------:R-:W-:Y:S01]  /*11a0*/  PRMT R0, R2, 0x9910, RZ ;  /* 0x0000991002007816 */ /* 0x000fe200000000ff */
[--C-:B------:R-:W-:Y:S01]  /*11b0*/  IMAD R70, R70, 0x64, R53.reuse ;  /* 0x0000006446467824 */ /* 0x100fe200078e0235 */
[----:B------:R-:W-:Y:S01]  /*11c0*/  LEA R61, R61, R66, 0x2 ;  /* 0x000000423d3d7211 */ /* 0x000fe200078e10ff */
[----:B------:R-:W-:Y:S01]  /*11d0*/  STS [R49], R20 ;  /* 0x0000001431007388 */ /* 0x000fe20000000800 */
[----:B------:R-:W-:Y:S01]  /*11e0*/  LOP3.LUT R65, R79, 0xffff, RZ, 0xc0, !PT ;  /* 0x0000ffff4f417812 */ /* 0x000fe200078ec0ff */
[----:B------:R-:W-:Y:S01]  /*11f0*/  IMAD R64, R64, 0x64, R53 ;  /* 0x0000006440407824 */ /* 0x000fe200078e0235 */
[----:B------:R-:W-:Y:S01]  /*1200*/  LEA R62, R67, R62, 0x2 ;  /* 0x0000003e433e7211 */ /* 0x000fe200078e10ff */
[----:B------:R-:W-:Y:S01]  /*1210*/  STS [R52], R21 ;  /* 0x0000001534007388 */ /* 0x000fe20000000800 */
[----:B------:R-:W-:-:S02]  /*1220*/  LOP3.LUT R81, R81, 0xffff, RZ, 0xc0, !PT ;  /* 0x0000ffff51517812 */ /* 0x000fc400078ec0ff */
[----:B------:R-:W-:Y:S01]  /*1230*/  LEA R63, R63, R54, 0x2 ;  /* 0x000000363f3f7211 */ /* 0x000fe200078e10ff */
[----:B------:R-:W-:Y:S01]  /*1240*/  STS [R59], R22 ;  /* 0x000000163b007388 */ /* 0x000fe20000000800 */
[----:B------:R-:W-:Y:S01]  /*1250*/  LOP3.LUT R67, R82, 0xffff, RZ, 0xc0, !PT ;  /* 0x0000ffff52437812 */ /* 0x000fe200078ec0ff */
[----:B------:R-:W-:Y:S01]  /*1260*/  IMAD R0, R0, 0x6, RZ ;  /* 0x0000000600007824 */ /* 0x000fe200078e02ff */
[----:B------:R-:W-:Y:S01]  /*1270*/  LOP3.LUT R83, R83, 0xffff, RZ, 0xc0, !PT ;  /* 0x0000ffff53537812 */ /* 0x000fe200078ec0ff */
[----:B------:R0:W-:Y:S01]  /*1280*/  STS [R50], R23 ;  /* 0x0000001732007388 */ /* 0x0001e20000000800 */
[----:B------:R-:W-:Y:S02]  /*1290*/  LEA R65, R65, R74, 0x2 ;  /* 0x0000004a41417211 */ /* 0x000fe400078e10ff */
[----:B------:R-:W-:Y:S01]  /*12a0*/  LEA R72, R81, R72, 0x2 ;  /* 0x0000004851487211 */ /* 0x000fe200078e10ff */
[----:B----4-:R-:W-:Y:S01]  /*12b0*/  STS [R61], R36 ;  /* 0x000000243d007388 */ /* 0x010fe20000000800 */
[----:B------:R-:W-:-:S02]  /*12c0*/  LEA R67, R67, R70, 0x2 ;  /* 0x0000004643437211 */ /* 0x000fc400078e10ff */
[----:B------:R-:W-:Y:S01]  /*12d0*/  LEA R64, R83, R64, 0x2 ;  /* 0x0000004053407211 */ /* 0x000fe200078e10ff */
[----:B------:R-:W-:Y:S01]  /*12e0*/  STS [R62], R37 ;  /* 0x000000253e007388 */ /* 0x000fe20000000800 */
[----:B------:R-:W-:-:S03]  /*12f0*/  IADD3 R0, PT, PT, RZ, -R0, RZ ;  /* 0x80000000ff007210 */ /* 0x000fc60007ffe0ff */
[----:B------:R-:W-:Y:S04]  /*1300*/  STS [R63], R38 ;  /* 0x000000263f007388 */ /* 0x000fe80000000800 */
[----:B------:R-:W-:Y:S04]  /*1310*/  STS [R60], R39 ;  /* 0x000000273c007388 */ /* 0x000fe80000000800 */
[----:B------:R-:W-:Y:S01]  /*1320*/  STS [R65], R32 ;  /* 0x0000002041007388 */ /* 0x000fe20000000800 */
[----:B------:R-:W-:-:S03]  /*1330*/  PRMT R0, R0, 0x7710, RZ ;  /* 0x0000771000007816 */ /* 0x000fc600000000ff */
[----:B------:R-:W-:Y:S04]  /*1340*/  STS [R72], R33 ;  /* 0x0000002148007388 */ /* 0x000fe80000000800 */
[----:B------:R-:W-:Y:S04]  /*1350*/  STS [R67], R34 ;  /* 0x0000002243007388 */ /* 0x000fe80000000800 */
[----:B------:R-:W-:Y:S04]  /*1360*/  STS [R64], R35 ;  /* 0x0000002340007388 */ /* 0x000fe80000000800 */
[----:B------:R-:W-:Y:S01]  /*1370*/  STS [R51+0x9c4], R28 ;  /* 0x0009c41c33007388 */ /* 0x000fe20000000800 */
[----:B------:R-:W-:-:S03]  /*1380*/  IADD3 R0, PT, PT, R0, R9, RZ ;  /* 0x0000000900007210 */ /* 0x000fc60007ffe0ff */
[----:B------:R1:W-:Y:S04]  /*1390*/  STS [R10+0x9c4], R29 ;  /* 0x0009c41d0a007388 */ /* 0x0003e80000000800 */
[----:B------:R-:W-:Y:S04]  /*13a0*/  STS [R57+0x9c4], R30 ;  /* 0x0009c41e39007388 */ /* 0x000fe80000000800 */
[----:B------:R-:W-:Y:S04]  /*13b0*/  STS [R48+0x9c4], R31 ;  /* 0x0009c41f30007388 */ /* 0x000fe80000000800 */
[----:B------:R-:W-:Y:S01]  /*13c0*/  STS [R11+0x9c4], R24 ;  /* 0x0009c4180b007388 */ /* 0x000fe20000000800 */
[----:B0-----:R-:W-:-:S03]  /*13d0*/  LOP3.LUT R23, R0, 0xffff, RZ, 0xc0, !PT ;  /* 0x0000ffff00177812 */ /* 0x001fc600078ec0ff */
[----:B------:R-:W-:Y:S04]  /*13e0*/  STS [R58+0x9c4], R25 ;  /* 0x0009c4193a007388 */ /* 0x000fe80000000800 */
[----:B------:R-:W-:Y:S01]  /*13f0*/  STS [R55+0x9c4], R26 ;  /* 0x0009c41a37007388 */ /* 0x000fe20000000800 */
[----:B-1----:R-:W-:-:S03]  /*1400*/  IMAD R10, R2, 0x190, R53 ;  /* 0x00000190020a7824 */ /* 0x002fc600078e0235 */
[----:B------:R-:W-:Y:S04]  /*1410*/  STS [R76+0x9c4], R27 ;  /* 0x0009c41b4c007388 */ /* 0x000fe80000000800 */
[----:B------:R-:W-:Y:S04]  /*1420*/  STS [R49+0x9c4], R16 ;  /* 0x0009c41031007388 */ /* 0x000fe80000000800 */
[----:B------:R-:W-:Y:S01]  /*1430*/  STS [R52+0x9c4], R17 ;  /* 0x0009c41134007388 */ /* 0x000fe20000000800 */
[----:B------:R-:W-:-:S03]  /*1440*/  IMAD.HI.U32 R39, R9, 0x2aaaaaab, RZ ;  /* 0x2aaaaaab09277827 */ /* 0x000fc600078e00ff */
[----:B------:R-:W-:Y:S01]  /*1450*/  STS [R59+0x9c4], R18 ;  /* 0x0009c4123b007388 */ /* 0x000fe20000000800 */
[----:B------:R-:W-:-:S03]  /*1460*/  IMAD R22, R2, 0x6, R23 ;  /* 0x0000000602167824 */ /* 0x000fc600078e0217 */
[----:B------:R-:W-:Y:S01]  /*1470*/  STS [R50+0x9c4], R19 ;  /* 0x0009c41332007388 */ /* 0x000fe20000000800 */
[----:B------:R-:W-:Y:S02]  /*1480*/  IMAD R37, R2, 0x6, R23 ;  /* 0x0000000602257824 */ /* 0x000fe400078e0217 */
[C---:B------:R-:W-:Y:S01]  /*1490*/  IMAD.WIDE.U32 R20, R23.reuse, 0x4, RZ ;  /* 0x0000000417147825 */ /* 0x040fe200078e00ff */
[----:B------:R-:W-:Y:S01]  /*14a0*/  STS [R61+0x9c4], R12 ;  /* 0x0009c40c3d007388 */ /* 0x000fe20000000800 */
[----:B------:R-:W-:-:S03]  /*14b0*/  LEA R36, R23, R10, 0x4 ;  /* 0x0000000a17247211 */ /* 0x000fc600078e20ff */
[----:B------:R-:W-:Y:S01]  /*14c0*/  STS [R62+0x9c4], R13 ;  /* 0x0009c40d3e007388 */ /* 0x000fe20000000800 */
[----:B------:R-:W-:-:S03]  /*14d0*/  ISETP.GT.U32.AND P1, PT, R23, 0x4, PT ;  /* 0x000000041700780c */ /* 0x000fc60003f24070 */
[----:B------:R-:W-:Y:S01]  /*14e0*/  STS [R63+0x9c4], R14 ;  /* 0x0009c40e3f007388 */ /* 0x000fe20000000800 */
[----:B------:R-:W-:-:S03]  /*14f0*/  IADD3 R37, PT, PT, R37, 0x6, RZ ;  /* 0x0000000625257810 */ /* 0x000fc60007ffe0ff */
[----:B------:R-:W-:Y:S01]  /*1500*/  STS [R60+0x9c4], R15 ;  /* 0x0009c40f3c007388 */ /* 0x000fe20000000800 */
[----:B------:R-:W-:-:S03]  /*1510*/  LOP3.LUT R23, R22, 0x3, RZ, 0xc0, !PT ;  /* 0x0000000316177812 */ /* 0x000fc600078ec0ff */
[----:B------:R-:W-:Y:S01]  /*1520*/  STS [R65+0x9c4], R4 ;  /* 0x0009c40441007388 */ /* 0x000fe20000000800 */
[----:B------:R-:W-:-:S03]  /*1530*/  IMAD.WIDE.U32 R20, R39, 0x14, R20 ;  /* 0x0000001427147825 */ /* 0x000fc600078e0014 */
[----:B------:R-:W-:Y:S04]  /*1540*/  STS [R72+0x9c4], R5 ;  /* 0x0009c40548007388 */ /* 0x000fe80000000800 */
[----:B------:R-:W-:Y:S01]  /*1550*/  STS [R67+0x9c4], R6 ;  /* 0x0009c40643007388 */ /* 0x000fe20000000800 */
[----:B------:R-:W-:-:S03]  /*1560*/  LOP3.LUT R37, R37, 0x7fffc, RZ, 0xc0, !PT ;  /* 0x0007fffc25257812 */ /* 0x000fc600078ec0ff */
[----:B------:R-:W-:Y:S04]  /*1570*/  STS [R64+0x9c4], R7 ;  /* 0x0009c40740007388 */ /* 0x000fe80000000800 */
[----:B------:R-:W0:Y:S04]  /*1580*/  LDS.128 R24, [R36+0x9c0] ;  /* 0x0009c00024187984 */ /* 0x000e280000000c00 */
[----:B------:R-:W1:Y:S04]  /*1590*/  LDS.128 R28, [R36+0x60] ;  /* 0x00006000241c7984 */ /* 0x000e680000000c00 */
[----:B------:R-:W2:Y:S04]  /*15a0*/  LDS.128 R44, [R36+0xa30] ;  /* 0x000a3000242c7984 */ /* 0x000ea80000000c00 */
[----:B------:R-:W3:Y:S04]  /*15b0*/  LDS.128 R48, [R36+0xd0] ;  /* 0x0000d00024307984 */ /* 0x000ee80000000c00 */
[----:B------:R-:W4:Y:S04]  /*15c0*/  LDS.128 R32, [R36+0xb50] ;  /* 0x000b500024207984 */ /* 0x000f280000000c00 */
[----:B------:R-:W0:Y:S04]  /*15d0*/  LDS R117, [R36+0x10] ;  /* 0x0000100024757984 */ /* 0x000e280000000800 */
[----:B------:R-:W0:Y:S04]  /*15e0*/  LDS R115, [R36+0xa8c] ;  /* 0x000a8c0024737984 */ /* 0x000e280000000800 */
[----:B------:R-:W0:Y:S04]  /*15f0*/  LDS R114, [R36+0x12c] ;  /* 0x00012c0024727984 */ /* 0x000e280000000800 */
[----:B------:R-:W0:Y:S04]  /*1600*/  LDS R112, [R36+0xb00] ;  /* 0x000b000024707984 */ /* 0x000e280000000800 */
[----:B------:R-:W0:Y:S04]  /*1610*/  LDS R113, [R36+0x1a0] ;  /* 0x0001a00024717984 */ /* 0x000e280000000800 */
[----:B------:R-:W0:Y:S04]  /*1620*/  LDS.64 R18, [R36+0x9d0] ;  /* 0x0009d00024127984 */ /* 0x000e280000000a00 */
[----:B------:R-:W0:Y:S04]  /*1630*/  LDS.64 R16, [R36+0xa28] ;  /* 0x000a280024107984 */ /* 0x000e280000000a00 */
[----:B------:R-:W0:Y:S04]  /*1640*/  LDS.64 R14, [R36+0x70] ;  /* 0x00007000240e7984 */ /* 0x000e280000000a00 */
[----:B------:R-:W0:Y:S04]  /*1650*/  LDS.64 R12, [R36+0xc8] ;  /* 0x0000c800240c7984 */ /* 0x000e280000000a00 */
[----:B------:R-:W0:Y:S04]  /*1660*/  LDS.64 R10, [R36+0xb60] ;  /* 0x000b6000240a7984 */ /* 0x000e280000000a00 */
[----:B------:R-:W0:Y:S04]  /*1670*/  LDS.128 R4, [R36] ;  /* 0x0000000024047984 */ /* 0x000e280000000c00 */
[----:B------:R-:W0:Y:S04]  /*1680*/  LDS.128 R52, [R36+0xa90] ;  /* 0x000a900024347984 */ /* 0x000e280000000c00 */
[----:B------:R-:W0:Y:S04]  /*1690*/  LDS.128 R56, [R36+0xaf0] ;  /* 0x000af00024387984 */ /* 0x000e280000000c00 */
[----:B------:R-:W0:Y:S04]  /*16a0*/  LDS.128 R60, [R36+0x130] ;  /* 0x00013000243c7984 */ /* 0x000e280000000c00 */
[----:B------:R1:W0:Y:S01]  /*16b0*/  LDS.128 R64, [R36+0x190] ;  /* 0x0001900024407984 */ /* 0x0002220000000c00 */
[----:B------:R-:W-:-:S02]  /*16c0*/  IADD3 R69, PT, PT, R69, 0x1388, RZ ;  /* 0x0000138845457810 */ /* 0x000fc40007ffe0ff */
[----:B------:R-:W-:Y:S02]  /*16d0*/  IADD3 R108, P0, PT, R20, UR10, RZ ;  /* 0x0000000a146c7c10 */ /* 0x000fe4000ff1e0ff */
[----:B-1----:R-:W-:Y:S02]  /*16e0*/  LOP3.LUT R36, R22, 0x7fffc, RZ, 0xc0, !PT ;  /* 0x0007fffc16247812 */ /* 0x002fe400078ec0ff */
[C---:B------:R-:W-:Y:S02]  /*16f0*/  LOP3.LUT R22, R23.reuse, 0x2, RZ, 0x3c, !PT ;  /* 0x0000000217167812 */ /* 0x040fe400078e3cff */
[----:B------:R-:W-:Y:S01]  /*1700*/  LEA R69, R68, R69, 0x18 ;  /* 0x0000004544457211 */ /* 0x000fe200078ec0ff */
[----:B------:R-:W-:Y:S01]  /*1710*/  IMAD R36, R23, 0x6c, R36 ;  /* 0x0000006c17247824 */ /* 0x000fe200078e0224 */
[----:B------:R-:W-:Y:S01]  /*1720*/  IADD3 R108, P2, PT, R108, 0x64, RZ ;  /* 0x000000646c6c7810 */ /* 0x000fe20007f5e0ff */
[----:B------:R-:W-:Y:S01]  /*1730*/  IMAD R22, R22, 0x6c, R37 ;  /* 0x0000006c16167824 */ /* 0x000fe200078e0225 */
[----:B------:R-:W-:-:S02]  /*1740*/  ISETP.GT.U32.OR P1, PT, R9, 0x1d, P1 ;  /* 0x0000001d0900780c */ /* 0x000fc40000f24470 */
[----:B------:R-:W-:Y:S02]  /*1750*/  IADD3 R110, PT, PT, R69, R36, RZ ;  /* 0x00000024456e7210 */ /* 0x000fe40007ffe0ff */
[----:B------:R-:W-:Y:S02]  /*1760*/  IADD3 R111, PT, PT, R22, R69, RZ ;  /* 0x00000045166f7210 */ /* 0x000fe40007ffe0ff */
[----:B------:R-:W-:Y:S02]  /*1770*/  IADD3.X R9, PT, PT, RZ, UR11, R21, P2, P0 ;  /* 0x0000000bff097c10 */ /* 0x000fe400097e0415 */
[----:B------:R-:W-:Y:S01]  /*1780*/  MOV R109, 0xfffffffd ;  /* 0xfffffffd006d7802 */ /* 0x000fe20000000f00 */
[----:B--234-:R-:W-:-:S06]  /*1790*/  UMOV UR4, 0x32 ;  /* 0x0000003200047882 */ /* 0x01cfcc0000000000 */
.L_x_2:
[----:B------:R-:W-:-:S13]  /*17a0*/  ISETP.NE.OR P0, PT, R109, -0x3, P1 ;  /* 0xfffffffd6d00780c */ /* 0x000fda0000f05670 */
[----:B------:R-:W1:Y:S01]  /*17b0*/  @!P0 LDC.64 R20, c[0x0][0x388] ;  /* 0x0000e200ff148b82 */ /* 0x000e620000000a00 */
[----:B------:R-:W-:-:S05]  /*17c0*/  @!P0 LOP3.LUT R38, R0, 0xffff, RZ, 0xc0, !PT ;  /* 0x0000ffff00268812 */ /* 0x000fca00078ec0ff */
[----:B------:R-:W-:-:S04]  /*17d0*/  @!P0 IMAD R23, R2, 0x5, R38 ;  /* 0x0000000502178824 */ /* 0x000fc800078e0226 */
[----:B-1----:R-:W-:-:S05]  /*17e0*/  @!P0 IMAD.WIDE.U32 R20, R23, 0x4, R20 ;  /* 0x0000000417148825 */ /* 0x002fca00078e0014 */
[----:B------:R1:W2:Y:S01]  /*17f0*/  @!P0 LDG.E.CONSTANT R23, desc[UR6][R20.64] ;  /* 0x0000000614178981 */ /* 0x0002a2000c1e9900 */
[----:B------:R-:W-:Y:S02]  /*1800*/  MOV R36, UR8 ;  /* 0x0000000800247c02 */ /* 0x000fe40008000f00 */
[----:B------:R-:W-:Y:S01]  /*1810*/  MOV R37, UR9 ;  /* 0x0000000900257c02 */ /* 0x000fe20008000f00 */
[----:B0-----:R-:W0:Y:S01]  /*1820*/  S2R R24, SR_TID.X ;  /* 0x0000000000187919 */ /* 0x001e220000002100 */
[----:B------:R-:W-:-:S03]  /*1830*/  LOP3.LUT R116, R0, 0xffff, RZ, 0xc0, !PT ;  /* 0x0000ffff00747812 */ /* 0x000fc600078ec0ff */
[----:B------:R3:W4:Y:S01]  /*1840*/  LDG.E.CONSTANT R32, desc[UR6][R36.64] ;  /* 0x0000000624207981 */ /* 0x000722000c1e9900 */
[----:B------:R-:W3:Y:S01]  /*1850*/  S2R R28, SR_CgaCtaId ;  /* 0x00000000001c7919 */ /* 0x000ee20000008800 */
[----:B------:R-:W-:Y:S02]  /*1860*/  MOV R47, 0x400 ;  /* 0x00000400002f7802 */ /* 0x000fe40000000f00 */
[----:B------:R-:W-:Y:S02]  /*1870*/  ISETP.GT.U32.AND P1, PT, R116, 0x4, PT ;  /* 0x000000047400780c */ /* 0x000fe40003f24070 */
[----:B-1----:R-:W-:Y:S02]  /*1880*/  @!P0 IADD3 R21, PT, PT, R47, 0x16e8, RZ ;  /* 0x000016e82f158810 */ /* 0x002fe40007ffe0ff */
[----:B0-----:R-:W-:Y:S02]  /*1890*/  ISETP.GT.U32.OR P1, PT, R24, 0x1d, P1 ;  /* 0x0000001d1800780c */ /* 0x001fe40000f24470 */
[----:B---3--:R-:W-:-:S05]  /*18a0*/  @!P0 LEA R21, R28, R21, 0x18 ;  /* 0x000000151c158211 */ /* 0x008fca00078ec0ff */
[----:B------:R-:W-:Y:S01]  /*18b0*/  @!P0 IMAD R21, R2, 0x14, R21 ;  /* 0x0000001402158824 */ /* 0x000fe200078e0215 */
[----:B------:R-:W-:-:S04]  /*18c0*/  LEA R22, R28, R47, 0x18 ;  /* 0x0000002f1c167211 */ /* 0x000fc800078ec0ff */
[----:B------:R-:W-:Y:S02]  /*18d0*/  @!P0 LEA R38, R38, R21, 0x2 ;  /* 0x0000001526268211 */ /* 0x000fe400078e10ff */
[----:B------:R-:W-:-:S13]  /*18e0*/  ISETP.EQ.OR P2, PT, R109, -0x1, P1 ;  /* 0xffffffff6d00780c */ /* 0x000fda0000f42670 */
[----:B------:R-:W-:Y:S02]  /*18f0*/  @!P2 MOV R36, R108 ;  /* 0x0000006c0024a202 */ /* 0x000fe40000000f00 */
[----:B------:R-:W-:-:S05]  /*1900*/  @!P2 MOV R37, R9 ;  /* 0x000000090025a202 */ /* 0x000fca0000000f00 */
[----:B-----5:R0:W5:Y:S01]  /*1910*/  @!P2 LDG.E.CONSTANT R51, desc[UR6][R36.64] ;  /* 0x000000062433a981 */ /* 0x020162000c1e9900 */
[----:B------:R-:W-:Y:S03]  /*1920*/  BSSY.RECONVERGENT B0, `(.L_x_0) ;  /* 0x0000096000007945 */ /* 0x000fe60003800200 */
[----:B--2---:R-:W-:Y:S04]  /*1930*/  @!P0 STS [R38], R23 ;  /* 0x0000001726008388 */ /* 0x004fe80000000800 */
[----:B------:R-:W0:Y:S04]  /*1940*/  LDS.64 R20, [R22+0x16e8] ;  /* 0x0016e80016147984 */ /* 0x000e280000000a00 */
[----:B------:R-:W1:Y:S04]  /*1950*/  LDS.128 R68, [R22+0x16f0] ;  /* 0x0016f00016447984 */ /* 0x000e680000000c00 */
[----:B------:R-:W2:Y:S04]  /*1960*/  LDS.128 R84, [R22+0x1700] ;  /* 0x0017000016547984 */ /* 0x000ea80000000c00 */
[----:B------:R-:W3:Y:S04]  /*1970*/  LDS.128 R88, [R22+0x1710] ;  /* 0x0017100016587984 */ /* 0x000ee80000000c00 */
[----:B------:R-:W4:Y:S04]  /*1980*/  LDS.128 R92, [R22+0x1720] ;  /* 0x00172000165c7984 */ /* 0x000f280000000c00 */
[----:B------:R-:W4:Y:S04]  /*1990*/  LDS.128 R80, [R22+0x1730] ;  /* 0x0017300016507984 */ /* 0x000f280000000c00 */
[----:B------:R-:W4:Y:S01]  /*19a0*/  LDS.128 R72, [R22+0x1740] ;  /* 0x0017400016487984 */ /* 0x000f220000000c00 */
[-C--:B0-----:R-:W-:Y:S01]  /*19b0*/  FFMA R36, R4, R20.reuse, RZ ;  /* 0x0000001404247223 */ /* 0x081fe200000000ff */
[----:B------:R-:W-:-:S03]  /*19c0*/  FFMA R37, R25, R20, RZ ;  /* 0x0000001419257223 */ /* 0x000fc600000000ff */
[-C--:B------:R-:W-:Y:S01]  /*19d0*/  FFMA R39, R5, R21.reuse, R36 ;  /* 0x0000001505277223 */ /* 0x080fe20000000024 */
[----:B------:R-:W-:-:S03]  /*19e0*/  FFMA R36, R26, R21, R37 ;  /* 0x000000151a247223 */ /* 0x000fc60000000025 */
[C---:B-1----:R-:W-:Y:S01]  /*19f0*/  FFMA R40, R68.reuse, R6, R39 ;  /* 0x0000000644287223 */ /* 0x042fe20000000027 */
[----:B------:R-:W-:-:S03]  /*1a00*/  FFMA R37, R68, R27, R36 ;  /* 0x0000001b44257223 */ /* 0x000fc60000000024 */
[-C--:B------:R-:W-:Y:S01]  /*1a10*/  FFMA R40, R7, R69.reuse, R40 ;  /* 0x0000004507287223 */ /* 0x080fe20000000028 */
[----:B------:R-:W-:-:S03]  /*1a20*/  FFMA R36, R18, R69, R37 ;  /* 0x0000004512247223 */ /* 0x000fc60000000025 */
[-C--:B------:R-:W-:Y:S01]  /*1a30*/  FFMA R40, R117, R70.reuse, R40 ;  /* 0x0000004675287223 */ /* 0x080fe20000000028 */
[----:B------:R-:W-:-:S03]  /*1a40*/  FFMA R23, R19, R70, R36 ;  /* 0x0000004613177223 */ /* 0x000fc60000000024 */
[-C--:B------:R-:W-:Y:S01]  /*1a50*/  FFMA R37, R29, R71.reuse, R40 ;  /* 0x000000471d257223 */ /* 0x080fe20000000028 */
[----:B------:R-:W-:-:S03]  /*1a60*/  FFMA R36, R16, R71, R23 ;  /* 0x0000004710247223 */ /* 0x000fc60000000017 */
[C---:B--2---:R-:W-:Y:S01]  /*1a70*/  FFMA R38, R84.reuse, R30, R37 ;  /* 0x0000001e54267223 */ /* 0x044fe20000000025 */
[----:B------:R-:W-:-:S03]  /*1a80*/  FFMA R23, R84, R17, R36 ;  /* 0x0000001154177223 */ /* 0x000fc60000000024 */
[-C--:B------:R-:W-:Y:S01]  /*1a90*/  FFMA R37, R31, R85.reuse, R38 ;  /* 0x000000551f257223 */ /* 0x080fe20000000026 */
[----:B------:R-:W-:-:S03]  /*1aa0*/  FFMA R36, R44, R85, R23 ;  /* 0x000000552c247223 */ /* 0x000fc60000000017 */
[-C--:B------:R-:W-:Y:S01]  /*1ab0*/  FFMA R38, R14, R86.reuse, R37 ;  /* 0x000000560e267223 */ /* 0x080fe20000000025 */
[----:B------:R-:W-:-:S03]  /*1ac0*/  FFMA R23, R45, R86, R36 ;  /* 0x000000562d177223 */ /* 0x000fc60000000024 */
[-C--:B------:R-:W-:Y:S01]  /*1ad0*/  FFMA R37, R15, R87.reuse, R38 ;  /* 0x000000570f257223 */ /* 0x080fe20000000026 */
[----:B------:R-:W-:-:S03]  /*1ae0*/  FFMA R36, R46, R87, R23 ;  /* 0x000000572e247223 */ /* 0x000fc60000000017 */
[-C--:B---3--:R-:W-:Y:S01]  /*1af0*/  FFMA R38, R12, R88.reuse, R37 ;  /* 0x000000580c267223 */ /* 0x088fe20000000025 */
[----:B------:R-:W-:-:S03]  /*1b00*/  FFMA R23, R115, R88, R36 ;  /* 0x0000005873177223 */ /* 0x000fc60000000024 */
[-C--:B------:R-:W-:Y:S01]  /*1b10*/  FFMA R37, R13, R89.reuse, R38 ;  /* 0x000000590d257223 */ /* 0x080fe20000000026 */
[----:B------:R-:W-:-:S03]  /*1b20*/  FFMA R36, R52, R89, R23 ;  /* 0x0000005934247223 */ /* 0x000fc60000000017 */
[-C--:B------:R-:W-:Y:S01]  /*1b30*/  FFMA R38, R48, R90.reuse, R37 ;  /* 0x0000005a30267223 */ /* 0x080fe20000000025 */
[----:B------:R-:W-:-:S03]  /*1b40*/  FFMA R23, R53, R90, R36 ;  /* 0x0000005a35177223 */ /* 0x000fc60000000024 */
[-C--:B------:R-:W-:Y:S01]  /*1b50*/  FFMA R37, R49, R91.reuse, R38 ;  /* 0x0000005b31257223 */ /* 0x080fe20000000026 */
[----:B------:R-:W-:-:S03]  /*1b60*/  FFMA R36, R54, R91, R23 ;  /* 0x0000005b36247223 */ /* 0x000fc60000000017 */
[C---:B----4-:R-:W-:Y:S01]  /*1b70*/  FFMA R37, R92.reuse, R50, R37 ;  /* 0x000000325c257223 */ /* 0x050fe20000000025 */
[----:B------:R-:W-:-:S03]  /*1b80*/  FFMA R23, R92, R55, R36 ;  /* 0x000000375c177223 */ /* 0x000fc60000000024 */
[-C--:B------:R-:W-:Y:S01]  /*1b90*/  FFMA R37, R114, R93.reuse, R37 ;  /* 0x0000005d72257223 */ /* 0x080fe20000000025 */
[----:B------:R-:W-:-:S03]  /*1ba0*/  FFMA R36, R56, R93, R23 ;  /* 0x0000005d38247223 */ /* 0x000fc60000000017 */
[-C--:B------:R-:W-:Y:S01]  /*1bb0*/  FFMA R38, R60, R94.reuse, R37 ;  /* 0x0000005e3c267223 */ /* 0x080fe20000000025 */
[----:B------:R-:W-:-:S03]  /*1bc0*/  FFMA R23, R57, R94, R36 ;  /* 0x0000005e39177223 */ /* 0x000fc60000000024 */
[-C--:B------:R-:W-:Y:S01]  /*1bd0*/  FFMA R37, R61, R95.reuse, R38 ;  /* 0x0000005f3d257223 */ /* 0x080fe20000000026 */
[----:B------:R-:W-:-:S03]  /*1be0*/  FFMA R36, R58, R95, R23 ;  /* 0x0000005f3a247223 */ /* 0x000fc60000000017 */
[C---:B------:R-:W-:Y:S01]  /*1bf0*/  FFMA R38, R80.reuse, R62, R37 ;  /* 0x0000003e50267223 */ /* 0x040fe20000000025 */
        /* <DEDUP_REMOVED lines=13> */
[C---:B------:R-:W-:Y:S01]  /*1cd0*/  FADD R23, R32.reuse, R23 ;  /* 0x0000001720177221 */ /* 0x040fe20000000000 */
[----:B------:R-:W-:-:S04]  /*1ce0*/  FADD R37, R32, R37 ;  /* 0x0000002520257221 */ /* 0x000fc80000000000 */
[----:B------:R-:W-:Y:S02]  /*1cf0*/  FMNMX R23, RZ, R23, !PT ;  /* 0x00000017ff177209 */ /* 0x000fe40007800000 */
[----:B------:R-:W-:Y:S02]  /*1d00*/  FMNMX R37, RZ, R37, !PT ;  /* 0x00000025ff257209 */ /* 0x000fe40007800000 */
[----:B------:R-:W-:Y:S01]  /*1d10*/  IADD3 R36, PT, PT, R24, -0x18, RZ ;  /* 0xffffffe818247810 */ /* 0x000fe20007ffe0ff */
[----:B------:R0:W-:Y:S04]  /*1d20*/  STS [R110], R23 ;  /* 0x000000176e007388 */ /* 0x0001e80000000800 */
[----:B------:R0:W-:Y:S01]  /*1d30*/  STS [R110+0x1b0], R37 ;  /* 0x0001b0256e007388 */ /* 0x0001e20000000800 */
[----:B------:R-:W-:-:S02]  /*1d40*/  ISETP.GT.U32.AND P0, PT, R36, 0x5, PT ;  /* 0x000000052400780c */ /* 0x000fc40003f04070 */
[----:B------:R-:W-:-:S04]  /*1d50*/  @!P2 IADD3 R39, PT, PT, R47, 0x16e8, RZ ;  /* 0x000016e82f27a810 */ /* 0x000fc80007ffe0ff */
[----:B------:R-:W-:-:S05]  /*1d60*/  @!P2 LEA R39, R28, R39, 0x18 ;  /* 0x000000271c27a211 */ /* 0x000fca00078ec0ff */
[----:B------:R-:W-:-:S05]  /*1d70*/  @!P2 IMAD R39, R2, 0x14, R39 ;  /* 0x000000140227a824 */ /* 0x000fca00078e0227 */
[----:B------:R-:W-:Y:S01]  /*1d80*/  @!P2 LEA R116, R116, R39, 0x2 ;  /* 0x000000277474a211 */ /* 0x000fe200078e10ff */
[----:B0-----:R-:W-:Y:S06]  /*1d90*/  @P0 BRA `(.L_x_1) ;  /* 0x0000000400380947 */ /* 0x001fec0003800000 */
[----:B------:R-:W-:-:S04]  /*1da0*/  LOP3.LUT R75, R0, 0xffff, RZ, 0xc0, !PT ;  /* 0x0000ffff004b7812 */ /* 0x000fc800078ec0ff */
[----:B------:R-:W-:-:S05]  /*1db0*/  LEA R75, R75, R22, 0x4 ;  /* 0x000000164b4b7211 */ /* 0x000fca00078e20ff */
[----:B------:R-:W0:Y:S04]  /*1dc0*/  LDS.128 R76, [R75+0x7d0] ;  /* 0x0007d0004b4c7984 */ /* 0x000e280000000c00 */
[----:B------:R-:W1:Y:S04]  /*1dd0*/  LDS.128 R96, [R75+0x1190] ;  /* 0x001190004b607984 */ /* 0x000e680000000c00 */
[----:B------:R-:W2:Y:S04]  /*1de0*/  LDS.64 R106, [R75+0x11a0] ;  /* 0x0011a0004b6a7984 */ /* 0x000ea80000000a00 */
[----:B------:R-:W3:Y:S04]  /*1df0*/  LDS R121, [R75+0x7e0] ;  /* 0x0007e0004b797984 */ /* 0x000ee80000000800 */
[----:B------:R-:W4:Y:S04]  /*1e00*/  LDS.128 R36, [R75+0x830] ;  /* 0x000830004b247984 */ /* 0x000f280000000c00 */
[----:B------:R-:W4:Y:S04]  /*1e10*/  LDS.64 R104, [R75+0x11f8] ;  /* 0x0011f8004b687984 */ /* 0x000f280000000a00 */
[----:B------:R-:W4:Y:S04]  /*1e20*/  LDS.128 R40, [R75+0x1200] ;  /* 0x001200004b287984 */ /* 0x000f280000000c00 */
[----:B------:R-:W4:Y:S04]  /*1e30*/  LDS.64 R102, [R75+0x840] ;  /* 0x000840004b667984 */ /* 0x000f280000000a00 */
[----:B------:R-:W-:Y:S04]  /*1e40*/  LDS R119, [R75+0x125c] ;  /* 0x00125c004b777984 */ /* 0x000fe80000000800 */
[----:B------:R-:W4:Y:S01]  /*1e50*/  LDS.64 R100, [R75+0x898] ;  /* 0x000898004b647984 */ /* 0x000f220000000a00 */
[C---:B0-----:R-:W-:Y:S01]  /*1e60*/  FFMA R76, R20.reuse, R76, RZ ;  /* 0x0000004c144c7223 */ /* 0x041fe200000000ff */
[----:B-1----:R-:W-:-:S03]  /*1e70*/  FFMA R20, R20, R97, RZ ;  /* 0x0000006114147223 */ /* 0x002fc600000000ff */
[C---:B------:R-:W-:Y:S01]  /*1e80*/  FFMA R77, R21.reuse, R77, R76 ;  /* 0x0000004d154d7223 */ /* 0x040fe2000000004c */
[----:B------:R-:W-:-:S03]  /*1e90*/  FFMA R98, R21, R98, R20 ;  /* 0x0000006215627223 */ /* 0x000fc60000000014 */
[C---:B------:R-:W-:Y:S01]  /*1ea0*/  FFMA R78, R68.reuse, R78, R77 ;  /* 0x0000004e444e7223 */ /* 0x040fe2000000004d */
[----:B------:R-:W0:Y:S01]  /*1eb0*/  LDS.128 R20, [R75+0x1260] ;  /* 0x001260004b147984 */ /* 0x000e220000000c00 */
[----:B------:R-:W-:Y:S02]  /*1ec0*/  FFMA R77, R68, R99, R98 ;  /* 0x00000063444d7223 */ /* 0x000fe40000000062 */
[----:B------:R-:W-:Y:S01]  /*1ed0*/  FFMA R78, R69, R79, R78 ;  /* 0x0000004f454e7223 */ /* 0x000fe2000000004e */
[----:B------:R-:W1:Y:S01]  /*1ee0*/  LDS.128 R96, [R75+0x8a0] ;  /* 0x0008a0004b607984 */ /* 0x000e620000000c00 */
[----:B--2---:R-:W-:Y:S02]  /*1ef0*/  FFMA R77, R106, R69, R77 ;  /* 0x000000456a4d7223 */ /* 0x004fe4000000004d */
[----:B---3--:R-:W-:Y:S02]  /*1f00*/  FFMA R78, R121, R70, R78 ;  /* 0x00000046794e7223 */ /* 0x008fe4000000004e */
[----:B------:R-:W-:-:S02]  /*1f10*/  FFMA R77, R70, R107, R77 ;  /* 0x0000006b464d7223 */ /* 0x000fc4000000004d */
[-C--:B----4-:R-:W-:Y:S02]  /*1f20*/  FFMA R37, R37, R71.reuse, R78 ;  /* 0x0000004725257223 */ /* 0x090fe4000000004e */
[----:B------:R-:W-:Y:S02]  /*1f30*/  FFMA R36, R104, R71, R77 ;  /* 0x0000004768247223 */ /* 0x000fe4000000004d */
[C---:B------:R-:W-:Y:S01]  /*1f40*/  FFMA R38, R84.reuse, R38, R37 ;  /* 0x0000002654267223 */ /* 0x040fe20000000025 */
[----:B------:R-:W2:Y:S01]  /*1f50*/  LDS R104, [R75+0x8fc] ;  /* 0x0008fc004b687984 */ /* 0x000ea20000000800 */
[----:B------:R-:W-:Y:S02]  /*1f60*/  FFMA R105, R84, R105, R36 ;  /* 0x0000006954697223 */ /* 0x000fe40000000024 */
[----:B------:R-:W-:Y:S01]  /*1f70*/  FFMA R39, R85, R39, R38 ;  /* 0x0000002755277223 */ /* 0x000fe20000000026 */
[----:B------:R-:W3:Y:S01]  /*1f80*/  LDS.128 R68, [R75+0x12c0] ;  /* 0x0012c0004b447984 */ /* 0x000ee20000000c00 */
[----:B------:R-:W-:-:S02]  /*1f90*/  FFMA R105, R40, R85, R105 ;  /* 0x0000005528697223 */ /* 0x000fc40000000069 */
[----:B------:R-:W-:Y:S01]  /*1fa0*/  FFMA R102, R102, R86, R39 ;  /* 0x0000005666667223 */ /* 0x000fe20000000027 */
[----:B------:R-:W4:Y:S01]  /*1fb0*/  LDS.128 R76, [R75+0x900] ;  /* 0x000900004b4c7984 */ /* 0x000f220000000c00 */
[----:B------:R-:W-:Y:S02]  /*1fc0*/  FFMA R41, R86, R41, R105 ;  /* 0x0000002956297223 */ /* 0x000fe40000000069 */
[C---:B------:R-:W-:Y:S01]  /*1fd0*/  FFMA R103, R87.reuse, R103, R102 ;  /* 0x0000006757677223 */ /* 0x040fe20000000066 */
[----:B------:R-:W4:Y:S01]  /*1fe0*/  LDS R84, [R75+0x12d0] ;  /* 0x0012d0004b547984 */ /* 0x000f220000000800 */
[----:B------:R-:W-:Y:S02]  /*1ff0*/  FFMA R42, R87, R42, R41 ;  /* 0x0000002a572a7223 */ /* 0x000fe40000000029 */
[C---:B------:R-:W-:Y:S01]  /*2000*/  FFMA R100, R88.reuse, R100, R103 ;  /* 0x0000006458647223 */ /* 0x040fe20000000067 */
[----:B------:R-:W4:Y:S01]  /*2010*/  LDS.128 R36, [R75+0x960] ;  /* 0x000960004b247984 */ /* 0x000f220000000c00 */
[----:B------:R-:W-:-:S02]  /*2020*/  FFMA R119, R88, R119, R42 ;  /* 0x0000007758777223 */ /* 0x000fc4000000002a */
[----:B------:R-:W-:Y:S01]  /*2030*/  FFMA R101, R89, R101, R100 ;  /* 0x0000006559657223 */ /* 0x000fe20000000064 */
[----:B------:R-:W4:Y:S01]  /*2040*/  LDS.128 R40, [R75+0x1320] ;  /* 0x001320004b287984 */ /* 0x000f220000000c00 */
[----:B0-----:R-:W-:-:S03]  /*2050*/  FFMA R119, R20, R89, R119 ;  /* 0x0000005914777223 */ /* 0x001fc60000000077 */
[----:B------:R-:W-:Y:S01]  /*2060*/  LDS R86, [R75+0x970] ;  /* 0x000970004b567984 */ /* 0x000fe20000000800 */
[----:B------:R-:W-:Y:S01]  /*2070*/  FFMA R21, R90, R21, R119 ;  /* 0x000000155a157223 */ /* 0x000fe20000000077 */
[----:B-1----:R-:W-:-:S03]  /*2080*/  FFMA R96, R96, R90, R101 ;  /* 0x0000005a60607223 */ /* 0x002fc60000000065 */
[C---:B------:R-:W-:Y:S01]  /*2090*/  FFMA R22, R91.reuse, R22, R21 ;  /* 0x000000165b167223 */ /* 0x040fe20000000015 */
[----:B------:R-:W-:Y:S01]  /*20a0*/  FFMA R97, R91, R97, R96 ;  /* 0x000000615b617223 */ /* 0x000fe20000000060 */
[----:B------:R-:W0:Y:S02]  /*20b0*/  LDS.64 R20, [R75+0x1330] ;  /* 0x001330004b147984 */ /* 0x000e240000000a00 */
[C---:B------:R-:W-:Y:S01]  /*20c0*/  FFMA R23, R92.reuse, R23, R22 ;  /* 0x000000175c177223 */ /* 0x040fe20000000016 */
[----:B------:R-:W-:-:S04]  /*20d0*/  FFMA R97, R92, R98, R97 ;  /* 0x000000625c617223 */ /* 0x000fc80000000061 */
[-C--:B--2---:R-:W-:Y:S01]  /*20e0*/  FFMA R97, R104, R93.reuse, R97 ;  /* 0x0000005d68617223 */ /* 0x084fe20000000061 */
[----:B---3--:R-:W-:-:S03]  /*20f0*/  FFMA R23, R68, R93, R23 ;  /* 0x0000005d44177223 */ /* 0x008fc60000000017 */
[----:B----4-:R-:W-:Y:S01]  /*2100*/  FFMA R76, R76, R94, R97 ;  /* 0x0000005e4c4c7223 */ /* 0x010fe20000000061 */
[----:B------:R-:W-:-:S03]  /*2110*/  FFMA R23, R94, R69, R23 ;  /* 0x000000455e177223 */ /* 0x000fc60000000017 */
[C---:B------:R-:W-:Y:S01]  /*2120*/  FFMA R77, R95.reuse, R77, R76 ;  /* 0x0000004d5f4d7223 */ /* 0x040fe2000000004c */
[----:B------:R-:W-:-:S03]  /*2130*/  FFMA R70, R95, R70, R23 ;  /* 0x000000465f467223 */ /* 0x000fc60000000017 */
[C---:B------:R-:W-:Y:S01]  /*2140*/  FFMA R78, R80.reuse, R78, R77 ;  /* 0x0000004e504e7223 */ /* 0x040fe2000000004d */
[----:B------:R-:W-:-:S03]  /*2150*/  FFMA R71, R80, R71, R70 ;  /* 0x0000004750477223 */ /* 0x000fc60000000046 */
[----:B------:R-:W-:Y:S01]  /*2160*/  FFMA R79, R81, R79, R78 ;  /* 0x0000004f514f7223 */ /* 0x000fe2000000004e */
[----:B------:R-:W-:-:S03]  /*2170*/  FFMA R84, R84, R81, R71 ;  /* 0x0000005154547223 */ /* 0x000fc60000000047 */
[-C--:B------:R-:W-:Y:S01]  /*2180*/  FFMA R36, R36, R82.reuse, R79 ;  /* 0x0000005224247223 */ /* 0x080fe2000000004f */
[----:B------:R-:W-:-:S03]  /*2190*/  FFMA R41, R41, R82, R84 ;  /* 0x0000005229297223 */ /* 0x000fc60000000054 */
[C---:B------:R-:W-:Y:S01]  /*21a0*/  FFMA R37, R83.reuse, R37, R36 ;  /* 0x0000002553257223 */ /* 0x040fe20000000024 */
[----:B------:R-:W-:-:S03]  /*21b0*/  FFMA R42, R83, R42, R41 ;  /* 0x0000002a532a7223 */ /* 0x000fc60000000029 */
[C---:B------:R-:W-:Y:S01]  /*21c0*/  FFMA R38, R72.reuse, R38, R37 ;  /* 0x0000002648267223 */ /* 0x040fe20000000025 */
[----:B------:R-:W-:-:S03]  /*21d0*/  FFMA R43, R72, R43, R42 ;  /* 0x0000002b482b7223 */ /* 0x000fc6000000002a */
[----:B------:R-:W-:Y:S01]  /*21e0*/  FFMA R39, R73, R39, R38 ;  /* 0x0000002749277223 */ /* 0x000fe20000000026 */
[----:B0-----:R-:W-:-:S03]  /*21f0*/  FFMA R43, R20, R73, R43 ;  /* 0x00000049142b7223 */ /* 0x001fc6000000002b */
[----:B------:R-:W-:Y:S01]  /*2200*/  FFMA R39, R86, R74, R39 ;  /* 0x0000004a56277223 */ /* 0x000fe20000000027 */
[----:B------:R-:W-:-:S03]  /*2210*/  FFMA R21, R74, R21, R43 ;  /* 0x000000154a157223 */ /* 0x000fc6000000002b */
[C---:B------:R-:W-:Y:S01]  /*2220*/  FADD R39, R32.reuse, R39 ;  /* 0x0000002720277221 */ /* 0x040fe20000000000 */
[----:B------:R-:W-:-:S04]  /*2230*/  FADD R21, R32, R21 ;  /* 0x0000001520157221 */ /* 0x000fc80000000000 */
[----:B------:R-:W-:Y:S02]  /*2240*/  FMNMX R20, RZ, R39, !PT ;  /* 0x00000027ff147209 */ /* 0x000fe40007800000 */
[----:B------:R-:W-:-:S03]  /*2250*/  FMNMX R22, RZ, R21, !PT ;  /* 0x00000015ff167209 */ /* 0x000fc60007800000 */
[----:B------:R0:W-:Y:S04]  /*2260*/  STS [R111], R20 ;  /* 0x000000146f007388 */ /* 0x0001e80000000800 */
[----:B------:R0:W-:Y:S02]  /*2270*/  STS [R111+0x1b0], R22 ;  /* 0x0001b0166f007388 */ /* 0x0001e40000000800 */
.L_x_1:
[----:B------:R-:W-:Y:S05]  /*2280*/  BSYNC.RECONVERGENT B0 ;  /* 0x0000000000007941 */ /* 0x000fea0003800200 */
.L_x_0:
[----:B-----5:R1:W-:Y:S01]  /*2290*/  @!P2 STS [R116], R51 ;  /* 0x000000337400a388 */ /* 0x0203e20000000800 */
[----:B------:R-:W-:Y:S01]  /*22a0*/  UIADD3 UR8, UP0, UPT, UR8, 0x4, URZ ;  /* 0x0000000408087890 */ /* 0x000fe2000ff1e0ff */
[----:B------:R-:W-:Y:S01]  /*22b0*/  IADD3 R108, P0, PT, R108, 0x64, RZ ;  /* 0x000000646c6c7810 */ /* 0x000fe20007f1e0ff */
[----:B------:R-:W-:Y:S01]  /*22c0*/  UIADD3 UR4, UPT, UPT, UR4, -0x19, URZ ;  /* 0xffffffe704047890 */ /* 0x000fe2000fffe0ff */
[----:B------:R-:W-:Y:S01]  /*22d0*/  IADD3 R109, PT, PT, R109, 0x1, RZ ;  /* 0x000000016d6d7810 */ /* 0x000fe20007ffe0ff */
[----:B------:R-:W-:Y:S01]  /*22e0*/  UIADD3.X UR9, UPT, UPT, URZ, UR9, URZ, UP0, !UPT ;  /* 0x00000009ff097290 */ /* 0x000fe200087fe4ff */
[----:B------:R-:W-:Y:S01]  /*22f0*/  IADD3.X R9, PT, PT, RZ, R9, RZ, P0, !PT ;  /* 0x00000009ff097210 */ /* 0x000fe200007fe4ff */
[----:B------:R-:W-:Y:S01]  /*2300*/  UISETP.NE.AND UP0, UPT, UR4, -0x19, UPT ;  /* 0xffffffe70400788c */ /* 0x000fe2000bf05270 */
[----:B------:R-:W-:Y:S02]  /*2310*/  IADD3 R110, PT, PT, R110, 0x24, RZ ;  /* 0x000000246e6e7810 */ /* 0x000fe40007ffe0ff */
[----:B0-----:R-:W-:-:S06]  /*2320*/  IADD3 R111, PT, PT, R111, 0x24, RZ ;  /* 0x000000246f6f7810 */ /* 0x001fcc0007ffe0ff */
[----:B-1----:R-:W-:Y:S05]  /*2330*/  BRA.U UP0, `(.L_x_2) ;  /* 0xfffffff500187547 */ /* 0x002fea000b83ffff */
[----:B------:R-:W-:-:S13]  /*2340*/  ISETP.GT.U32.AND P0, PT, R24, 0x1a, PT ;  /* 0x0000001a1800780c */ /* 0x000fda0003f04070 */
[----:B------:R-:W-:Y:S05]  /*2350*/  @P0 EXIT ;  /* 0x000000000000094d */ /* 0x000fea0003800000 */
[----:B------:R-:W0:Y:S01]  /*2360*/  LDC.64 R10, c[0x0][0x398] ;  /* 0x0000e600ff0a7b82 */ /* 0x000e220000000a00 */
[----:B------:R-:W-:-:S05]  /*2370*/  LOP3.LUT R5, R24, 0x1f, RZ, 0xc0, !PT ;  /* 0x0000001f18057812 */ /* 0x000fca00078ec0ff */
[----:B0-----:R-:W-:-:S05]  /*2380*/  IMAD.WIDE.U32 R10, R5, 0x10, R10 ;  /* 0x00000010050a7825 */ /* 0x001fca00078e000a */
[----:B------:R-:W2:Y:S04]  /*2390*/  LDG.E.128.CONSTANT R60, desc[UR6][R10.64] ;  /* 0x000000060a3c7981 */ /* 0x000ea8000c1e9d00 */
[----:B------:R-:W3:Y:S01]  /*23a0*/  LDG.E.128.CONSTANT R56, desc[UR6][R10.64+0x1b0] ;  /* 0x0001b0060a387981 */ /* 0x000ee2000c1e9d00 */
[----:B------:R-:W-:Y:S02]  /*23b0*/  IADD3 R47, PT, PT, R47, 0x1388, RZ ;  /* 0x000013882f2f7810 */ /* 0x000fe40007ffe0ff */
[----:B------:R-:W-:Y:S01]  /*23c0*/  SHF.L.U32 R0, R24, 0x2, RZ ;  /* 0x0000000218007819 */ /* 0x000fe200000006ff */
[----:B------:R-:W5:Y:S01]  /*23d0*/  LDG.E.128.CONSTANT R12, desc[UR6][R10.64+0x360] ;  /* 0x000360060a0c7981 */ /* 0x000f62000c1e9d00 */
[----:B------:R-:W-:Y:S02]  /*23e0*/  LEA R25, R28, R47, 0x18 ;  /* 0x0000002f1c197211 */ /* 0x000fe400078ec0ff */
[----:B------:R-:W-:Y:S01]  /*23f0*/  LOP3.LUT R0, R0, 0x7c, RZ, 0xc0, !PT ;  /* 0x0000007c00007812 */ /* 0x000fe200078ec0ff */
[----:B------:R-:W5:Y:S03]  /*2400*/  LDG.E.128.CONSTANT R16, desc[UR6][R10.64+0x510] ;  /* 0x000510060a107981 */ /* 0x000f66000c1e9d00 */
[----:B------:R-:W-:Y:S01]  /*2410*/  IADD3 R25, PT, PT, R25, R0, RZ ;  /* 0x0000000019197210 */ /* 0x000fe20007ffe0ff */
[----:B------:R-:W5:Y:S04]  /*2420*/  LDG.E.128.CONSTANT R20, desc[UR6][R10.64+0x6c0] ;  /* 0x0006c0060a147981 */ /* 0x000f68000c1e9d00 */
[----:B------:R-:W2:Y:S04]  /*2430*/  LDS R5, [R25] ;  /* 0x0000000019057984 */ /* 0x000ea80000000800 */
[----:B------:R-:W0:Y:S04]  /*2440*/  LDS R7, [R25+0x1b0] ;  /* 0x0001b00019077984 */ /* 0x000e280000000800 */
[----:B------:R-:W1:Y:S04]  /*2450*/  LDS R0, [R25+0x6c] ;  /* 0x00006c0019007984 */ /* 0x000e680000000800 */
[----:B------:R-:W4:Y:S04]  /*2460*/  LDS R2, [R25+0x21c] ;  /* 0x00021c0019027984 */ /* 0x000f280000000800 */
[----:B------:R-:W4:Y:S04]  /*2470*/  LDS R9, [R25+0xd8] ;  /* 0x0000d80019097984 */ /* 0x000f280000000800 */
[----:B------:R-:W5:Y:S04]  /*2480*/  LDG.E.128.CONSTANT R32, desc[UR6][R10.64+0x870] ;  /* 0x000870060a207981 */ /* 0x000f68000c1e9d00 */
[----:B------:R-:W5:Y:S04]  /*2490*/  LDG.E.128.CONSTANT R36, desc[UR6][R10.64+0xa20] ;  /* 0x000a20060a247981 */ /* 0x000f68000c1e9d00 */
[----:B------:R-:W5:Y:S04]  /*24a0*/  LDG.E.128.CONSTANT R40, desc[UR6][R10.64+0xbd0] ;  /* 0x000bd0060a287981 */ /* 0x000f68000c1e9d00 */
[----:B------:R-:W5:Y:S04]  /*24b0*/  LDG.E.128.CONSTANT R48, desc[UR6][R10.64+0xd80] ;  /* 0x000d80060a307981 */ /* 0x000f68000c1e9d00 */
[----:B------:R0:W5:Y:S01]  /*24c0*/  LDG.E.128.CONSTANT R52, desc[UR6][R10.64+0xf30] ;  /* 0x000f30060a347981 */ /* 0x000162000c1e9d00 */
[----:B------:R-:W-:Y:S01]  /*24d0*/  ISETP.NE.AND P0, PT, R24, RZ, PT ;  /* 0x000000ff1800720c */ /* 0x000fe20003f05270 */
[----:B------:R-:W-:Y:S02]  /*24e0*/  BSSY.RECONVERGENT B0, `(.L_x_3) ;  /* 0x0000032000007945 */ /* 0x000fe40003800200 */
[----:B------:R-:W-:Y:S04]  /*24f0*/  LDS R4, [R25+0x144] ;  /* 0x0001440019047984 */ /* 0x000fe80000000800 */
[----:B------:R-:W-:Y:S04]  /*2500*/  LDS R6, [R25+0x2f4] ;  /* 0x0002f40019067984 */ /* 0x000fe80000000800 */
[----:B0-----:R-:W0:Y:S01]  /*2510*/  LDS R11, [R25+0x288] ;  /* 0x00028800190b7984 */ /* 0x001e220000000800 */
[-C--:B--2---:R-:W-:Y:S01]  /*2520*/  FFMA R27, R5, R60.reuse, RZ ;  /* 0x0000003c051b7223 */ /* 0x084fe200000000ff */
[----:B------:R-:W-:-:S03]  /*2530*/  FFMA R29, R7, R60, RZ ;  /* 0x0000003c071d7223 */ /* 0x000fc600000000ff */
[-C--:B-1----:R-:W-:Y:S01]  /*2540*/  FFMA R10, R0, R61.reuse, R27 ;  /* 0x0000003d000a7223 */ /* 0x082fe2000000001b */
[----:B----4-:R-:W-:-:S03]  /*2550*/  FFMA R26, R2, R61, R29 ;  /* 0x0000003d021a7223 */ /* 0x010fc6000000001d */
[-C--:B------:R-:W-:Y:S01]  /*2560*/  FFMA R27, R9, R62.reuse, R10 ;  /* 0x0000003e091b7223 */ /* 0x080fe2000000000a */
[----:B0-----:R-:W-:Y:S01]  /*2570*/  FFMA R29, R11, R62, R26 ;  /* 0x0000003e0b1d7223 */ /* 0x001fe2000000001a */
[----:B------:R-:W-:Y:S02]  /*2580*/  MOV R10, 0xfffffff ;  /* 0x0fffffff000a7802 */ /* 0x000fe40000000f00 */
[-C--:B------:R-:W-:Y:S01]  /*2590*/  FFMA R27, R4, R63.reuse, R27 ;  /* 0x0000003f041b7223 */ /* 0x080fe2000000001b */
[----:B------:R-:W-:-:S04]  /*25a0*/  FFMA R29, R6, R63, R29 ;  /* 0x0000003f061d7223 */ /* 0x000fc8000000001d */
[----:B------:R-:W0:Y:S04]  /*25b0*/  SHFL.DOWN PT, R26, R27, 0x10, 0x1f ;  /* 0x0a001f001b1a7f89 */ /* 0x000e2800000e0000 */
[----:B------:R-:W1:Y:S01]  /*25c0*/  SHFL.DOWN PT, R28, R29, 0x10, 0x1f ;  /* 0x0a001f001d1c7f89 */ /* 0x000e6200000e0000 */
[----:B0-----:R-:W-:Y:S01]  /*25d0*/  FADD R25, R27, R26 ;  /* 0x0000001a1b197221 */ /* 0x001fe20000000000 */
[----:B-1----:R-:W-:-:S04]  /*25e0*/  FADD R47, R29, R28 ;  /* 0x0000001c1d2f7221 */ /* 0x002fc80000000000 */
[----:B------:R-:W0:Y:S01]  /*25f0*/  SHFL.DOWN PT, R26, R25, 0x8, 0x1f ;  /* 0x09001f00191a7f89 */ /* 0x000e2200000e0000 */
[----:B---3--:R-:W-:-:S03]  /*2600*/  FFMA R29, R5, R56, RZ ;  /* 0x00000038051d7223 */ /* 0x008fc600000000ff */
[----:B------:R-:W1:Y:S01]  /*2610*/  SHFL.DOWN PT, R28, R47, 0x8, 0x1f ;  /* 0x09001f002f1c7f89 */ /* 0x000e6200000e0000 */
[----:B------:R-:W-:-:S04]  /*2620*/  FFMA R30, R0, R57, R29 ;  /* 0x00000039001e7223 */ /* 0x000fc8000000001d */
[----:B------:R-:W-:-:S04]  /*2630*/  FFMA R29, R9, R58, R30 ;  /* 0x0000003a091d7223 */ /* 0x000fc8000000001e */
[----:B------:R-:W-:Y:S01]  /*2640*/  FFMA R29, R4, R59, R29 ;  /* 0x0000003b041d7223 */ /* 0x000fe2000000001d */
[----:B0-----:R-:W-:Y:S01]  /*2650*/  FADD R31, R25, R26 ;  /* 0x0000001a191f7221 */ /* 0x001fe20000000000 */
[----:B-1----:R-:W-:-:S04]  /*2660*/  FADD R61, R47, R28 ;  /* 0x0000001c2f3d7221 */ /* 0x002fc80000000000 */
[----:B------:R-:W0:Y:S04]  /*2670*/  SHFL.DOWN PT, R26, R31, 0x4, 0x1f ;  /* 0x08801f001f1a7f89 */ /* 0x000e2800000e0000 */
[----:B------:R-:W1:Y:S01]  /*2680*/  SHFL.DOWN PT, R28, R61, 0x4, 0x1f ;  /* 0x08801f003d1c7f89 */ /* 0x000e6200000e0000 */
[----:B0-----:R-:W-:Y:S01]  /*2690*/  FADD R45, R31, R26 ;  /* 0x0000001a1f2d7221 */ /* 0x001fe20000000000 */
[----:B------:R-:W-:Y:S01]  /*26a0*/  FFMA R31, R7, R56, RZ ;  /* 0x00000038071f7223 */ /* 0x000fe200000000ff */
[----:B-1----:R-:W-:-:S03]  /*26b0*/  FADD R63, R61, R28 ;  /* 0x0000001c3d3f7221 */ /* 0x002fc60000000000 */
[----:B------:R-:W0:Y:S01]  /*26c0*/  SHFL.DOWN PT, R26, R45, 0x2, 0x1f ;  /* 0x08401f002d1a7f89 */ /* 0x000e2200000e0000 */
[----:B------:R-:W-:-:S03]  /*26d0*/  FFMA R44, R2, R57, R31 ;  /* 0x00000039022c7223 */ /* 0x000fc6000000001f */
[----:B------:R-:W1:Y:S01]  /*26e0*/  SHFL.DOWN PT, R28, R63, 0x2, 0x1f ;  /* 0x08401f003f1c7f89 */ /* 0x000e6200000e0000 */
[----:B------:R-:W-:-:S04]  /*26f0*/  FFMA R31, R11, R58, R44 ;  /* 0x0000003a0b1f7223 */ /* 0x000fc8000000002c */
[----:B------:R-:W-:Y:S01]  /*2700*/  FFMA R31, R6, R59, R31 ;  /* 0x0000003b061f7223 */ /* 0x000fe2000000001f */
[----:B0-----:R-:W-:Y:S01]  /*2710*/  FADD R27, R45, R26 ;  /* 0x0000001a2d1b7221 */ /* 0x001fe20000000000 */
[----:B-1----:R-:W-:-:S04]  /*2720*/  FADD R25, R63, R28 ;  /* 0x0000001c3f197221 */ /* 0x002fc80000000000 */
[----:B------:R-:W0:Y:S04]  /*2730*/  SHFL.DOWN PT, R26, R27, 0x1, 0x1f ;  /* 0x08201f001b1a7f89 */ /* 0x000e2800000e0000 */
[----:B------:R-:W1:Y:S01]  /*2740*/  SHFL.DOWN PT, R28, R25, 0x1, 0x1f ;  /* 0x08201f00191c7f89 */ /* 0x000e6200000e0000 */
[----:B0-----:R-:W-:Y:S01]  /*2750*/  FADD R30, R27, R26 ;  /* 0x0000001a1b1e7221 */ /* 0x001fe20000000000 */
[----:B------:R-:W-:Y:S01]  /*2760*/  HFMA2 R26, -RZ, RZ, -25.71875, 3664 ;  /* 0xce6e6b28ff1a7431 */ /* 0x000fe200000001ff */
[----:B------:R-:W-:Y:S01]  /*2770*/  MOV R27, 0xce6e6b28 ;  /* 0xce6e6b28001b7802 */ /* 0x000fe20000000f00 */
[----:B-1----:R-:W-:Y:S01]  /*2780*/  FADD R28, R25, R28 ;  /* 0x0000001c191c7221 */ /* 0x002fe20000000000 */
[----:B------:R-:W-:Y:S01]  /*2790*/  CS2R R24, SRZ ;  /* 0x0000000000187805 */ /* 0x000fe2000001ff00 */
[----:B------:R-:W-:Y:S06]  /*27a0*/  @P0 BRA `(.L_x_4) ;  /* 0x0000000000140947 */ /* 0x000fec0003800000 */
[----:B------:R-:W-:Y:S02]  /*27b0*/  FSETP.GT.AND P1, PT, R28, -1.00000000000000000000e+09, PT ;  /* 0xce6e6b281c00780b */ /* 0x000fe40003f24000 */
[----:B------:R-:W-:Y:S02]  /*27c0*/  FMNMX R26, R30, -1.00000000000000000000e+09, !PT ;  /* 0xce6e6b281e1a7809 */ /* 0x000fe40007800000 */
[----:B------:R-:W-:-:S09]  /*27d0*/  MOV R25, RZ ;  /* 0x000000ff00197202 */ /* 0x000fd20000000f00 */
[----:B------:R-:W-:Y:S02]  /*27e0*/  @P1 MOV R27, R28 ;  /* 0x0000001c001b1202 */ /* 0x000fe40000000f00 */
[----:B------:R-:W-:-:S07]  /*27f0*/  @P1 MOV R24, RZ ;  /* 0x000000ff00181202 */ /* 0x000fce0000000f00 */
.L_x_4:
[----:B------:R-:W-:Y:S05]  /*2800*/  BSYNC.RECONVERGENT B0 ;  /* 0x0000000000007941 */ /* 0x000fea0003800200 */
.L_x_3:
[----:B------:R-:W0:Y:S01]  /*2810*/  SHFL.DOWN PT, R28, R29, 0x10, 0x1f ;  /* 0x0a001f001d1c7f89 */ /* 0x000e2200000e0000 */
[----:B------:R-:W-:Y:S03]  /*2820*/  BSSY.RECONVERGENT B0, `(.L_x_5) ;  /* 0x0000023000007945 */ /* 0x000fe60003800200 */
[----:B------:R-:W1:Y:S01]  /*2830*/  SHFL.DOWN PT, R30, R31, 0x10, 0x1f ;  /* 0x0a001f001f1e7f89 */ /* 0x000e6200000e0000 */
[----:B0-----:R-:W-:Y:S01]  /*2840*/  FADD R45, R29, R28 ;  /* 0x0000001c1d2d7221 */ /* 0x001fe20000000000 */
[----:B-1----:R-:W-:-:S04]  /*2850*/  FADD R59, R31, R30 ;  /* 0x0000001e1f3b7221 */ /* 0x002fc80000000000 */
[----:B------:R-:W0:Y:S04]  /*2860*/  SHFL.DOWN PT, R28, R45, 0x8, 0x1f ;  /* 0x09001f002d1c7f89 */ /* 0x000e2800000e0000 */
[----:B------:R-:W1:Y:S01]  /*2870*/  SHFL.DOWN PT, R30, R59, 0x8, 0x1f ;  /* 0x09001f003b1e7f89 */ /* 0x000e6200000e0000 */
[----:B0-----:R-:W-:Y:S01]  /*2880*/  FADD R47, R45, R28 ;  /* 0x0000001c2d2f7221 */ /* 0x001fe20000000000 */
[----:B-----5:R-:W-:Y:S01]  /*2890*/  FFMA R45, R5, R12, RZ ;  /* 0x0000000c052d7223 */ /* 0x020fe200000000ff */
[----:B-1----:R-:W-:-:S03]  /*28a0*/  FADD R61, R59, R30 ;  /* 0x0000001e3b3d7221 */ /* 0x002fc60000000000 */
[----:B------:R-:W0:Y:S04]  /*28b0*/  SHFL.DOWN PT, R28, R47, 0x4, 0x1f ;  /* 0x08801f002f1c7f89 */ /* 0x000e2800000e0000 */
[----:B------:R-:W1:Y:S01]  /*28c0*/  SHFL.DOWN PT, R30, R61, 0x4, 0x1f ;  /* 0x08801f003d1e7f89 */ /* 0x000e6200000e0000 */
[----:B0-----:R-:W-:Y:S01]  /*28d0*/  FADD R57, R47, R28 ;  /* 0x0000001c2f397221 */ /* 0x001fe20000000000 */
[----:B------:R-:W-:Y:S01]  /*28e0*/  FFMA R47, R7, R12, RZ ;  /* 0x0000000c072f7223 */ /* 0x000fe200000000ff */
[-C--:B------:R-:W-:Y:S01]  /*28f0*/  FFMA R12, R0, R13.reuse, R45 ;  /* 0x0000000d000c7223 */ /* 0x080fe2000000002d */
[----:B-1----:R-:W-:Y:S02]  /*2900*/  FADD R63, R61, R30 ;  /* 0x0000001e3d3f7221 */ /* 0x002fe40000000000 */
[----:B------:R-:W0:Y:S01]  /*2910*/  SHFL.DOWN PT, R28, R57, 0x2, 0x1f ;  /* 0x08401f00391c7f89 */ /* 0x000e2200000e0000 */
[----:B------:R-:W-:Y:S01]  /*2920*/  FFMA R44, R2, R13, R47 ;  /* 0x0000000d022c7223 */ /* 0x000fe2000000002f */
[----:B------:R-:W-:-:S02]  /*2930*/  FFMA R13, R9, R14, R12 ;  /* 0x0000000e090d7223 */ /* 0x000fc4000000000c */
[----:B------:R-:W1:Y:S01]  /*2940*/  SHFL.DOWN PT, R30, R63, 0x2, 0x1f ;  /* 0x08401f003f1e7f89 */ /* 0x000e6200000e0000 */
[----:B------:R-:W-:Y:S01]  /*2950*/  FFMA R45, R11, R14, R44 ;  /* 0x0000000e0b2d7223 */ /* 0x000fe2000000002c */
[----:B------:R-:W-:-:S03]  /*2960*/  FFMA R13, R4, R15, R13 ;  /* 0x0000000f040d7223 */ /* 0x000fc6000000000d */
[----:B------:R-:W-:Y:S01]  /*2970*/  FFMA R45, R6, R15, R45 ;  /* 0x0000000f062d7223 */ /* 0x000fe2000000002d */
[----:B0-----:R-:W-:Y:S01]  /*2980*/  FADD R29, R57, R28 ;  /* 0x0000001c391d7221 */ /* 0x001fe20000000000 */
[----:B-1----:R-:W-:-:S04]  /*2990*/  FADD R31, R63, R30 ;  /* 0x0000001e3f1f7221 */ /* 0x002fc80000000000 */
[----:B------:R-:W0:Y:S04]  /*29a0*/  SHFL.DOWN PT, R28, R29, 0x1, 0x1f ;  /* 0x08201f001d1c7f89 */ /* 0x000e2800000e0000 */
[----:B------:R-:W1:Y:S01]  /*29b0*/  SHFL.DOWN PT, R30, R31, 0x1, 0x1f ;  /* 0x08201f001f1e7f89 */ /* 0x000e6200000e0000 */
[----:B0-----:R-:W-:Y:S01]  /*29c0*/  FADD R47, R29, R28 ;  /* 0x0000001c1d2f7221 */ /* 0x001fe20000000000 */
[----:B-1----:R-:W-:Y:S01]  /*29d0*/  FADD R30, R31, R30 ;  /* 0x0000001e1f1e7221 */ /* 0x002fe20000000000 */
[----:B------:R-:W-:Y:S06]  /*29e0*/  @P0 BRA `(.L_x_6) ;  /* 0x0000000000180947 */ /* 0x000fec0003800000 */
[----:B------:R-:W-:Y:S02]  /*29f0*/  FSETP.GEU.AND P2, PT, R27, R30, PT ;  /* 0x0000001e1b00720b */ /* 0x000fe40003f4e000 */
[----:B------:R-:W-:-:S04]  /*2a00*/  FSETP.GEU.AND P1, PT, R26, R47, PT ;  /* 0x0000002f1a00720b */ /* 0x000fc80003f2e000 */
[----:B------:R-:W-:Y:S02]  /*2a10*/  FSEL R26, R47, R26, !P1 ;  /* 0x0000001a2f1a7208 */ /* 0x000fe40004800000 */
[----:B------:R-:W-:-:S05]  /*2a20*/  SEL R25, R25, 0x1, P1 ;  /* 0x0000000119197807 */ /* 0x000fca0000800000 */
[----:B------:R-:W-:Y:S02]  /*2a30*/  @!P2 MOV R27, R30 ;  /* 0x0000001e001ba202 */ /* 0x000fe40000000f00 */
[----:B------:R-:W-:-:S07]  /*2a40*/  @!P2 MOV R24, 0x1 ;  /* 0x000000010018a802 */ /* 0x000fce0000000f00 */
.L_x_6:
[----:B------:R-:W-:Y:S05]  /*2a50*/  BSYNC.RECONVERGENT B0 ;  /* 0x0000000000007941 */ /* 0x000fea0003800200 */
.L_x_5:
        /* <DEDUP_REMOVED lines=8> */
[----:B------:R-:W-:Y:S01]  /*2ae0*/  FFMA R15, R5, R16, RZ ;  /* 0x00000010050f7223 */ /* 0x000fe200000000ff */
        /* <DEDUP_REMOVED lines=27> */
.L_x_8:
[----:B------:R-:W-:Y:S05]  /*2ca0*/  BSYNC.RECONVERGENT B0 ;  /* 0x0000000000007941 */ /* 0x000fea0003800200 */
.L_x_7:
        /* <DEDUP_REMOVED lines=13> */
[----:B0-----:R-:W-:Y:S01]  /*2d80*/  FADD R19, R15, R12 ;  /* 0x0000000c0f137221 */ /* 0x001fe20000000000 */
[----:B------:R-:W-:Y:S01]  /*2d90*/  FFMA R15, R7, R20, RZ ;  /* 0x00000014070f7223 */ /* 0x000fe200000000ff */
[----:B-1----:R-:W-:-:S03]  /*2da0*/  FADD R47, R45, R14 ;  /* 0x0000000e2d2f7221 */ /* 0x002fc60000000000 */
[----:B------:R-:W0:Y:S01]  /*2db0*/  SHFL.DOWN PT, R12, R19, 0x2, 0x1f ;  /* 0x08401f00130c7f89 */ /* 0x000e2200000e0000 */
[----:B------:R-:W-:Y:S01]  /*2dc0*/  FFMA R18, R2, R21, R15 ;  /* 0x0000001502127223 */ /* 0x000fe2000000000f */
[-C--:B------:R-:W-:Y:S02]  /*2dd0*/  FFMA R15, R9, R22.reuse, R16 ;  /* 0x00000016090f7223 */ /* 0x080fe40000000010 */
[----:B------:R-:W1:Y:S02]  /*2de0*/  SHFL.DOWN PT, R14, R47, 0x2, 0x1f ;  /* 0x08401f002f0e7f89 */ /* 0x000e6400000e0000 */
[----:B------:R-:W-:Y:S01]  /*2df0*/  FFMA R15, R4, R23, R15 ;  /* 0x00000017040f7223 */ /* 0x000fe2000000000f */
[----:B0-----:R-:W-:Y:S01]  /*2e00*/  FADD R17, R19, R12 ;  /* 0x0000000c13117221 */ /* 0x001fe20000000000 */
[----:B------:R-:W-:Y:S01]  /*2e10*/  FFMA R19, R11, R22, R18 ;  /* 0x000000160b137223 */ /* 0x000fe20000000012 */
[----:B-1----:R-:W-:-:S03]  /*2e20*/  FADD R29, R47, R14 ;  /* 0x0000000e2f1d7221 */ /* 0x002fc60000000000 */
[----:B------:R-:W0:Y:S01]  /*2e30*/  SHFL.DOWN PT, R12, R17, 0x1, 0x1f ;  /* 0x08201f00110c7f89 */ /* 0x000e2200000e0000 */
[----:B------:R-:W-:-:S03]  /*2e40*/  FFMA R19, R6, R23, R19 ;  /* 0x0000001706137223 */ /* 0x000fc60000000013 */
        /* <DEDUP_REMOVED lines=10> */
.L_x_10:
[----:B------:R-:W-:Y:S05]  /*2ef0*/  BSYNC.RECONVERGENT B0 ;  /* 0x0000000000007941 */ /* 0x000fea0003800200 */
.L_x_9:
        /* <DEDUP_REMOVED lines=36> */
.L_x_12:
[----:B------:R-:W-:Y:S05]  /*3140*/  BSYNC.RECONVERGENT B0 ;  /* 0x0000000000007941 */ /* 0x000fea0003800200 */
.L_x_11:
        /* <DEDUP_REMOVED lines=36> */
.L_x_14:
[----:B------:R-:W-:Y:S05]  /*3390*/  BSYNC.RECONVERGENT B0 ;  /* 0x0000000000007941 */ /* 0x000fea0003800200 */
.L_x_13:
        /* <DEDUP_REMOVED lines=36> */
.L_x_16:
[----:B------:R-:W-:Y:S05]  /*35e0*/  BSYNC.RECONVERGENT B0 ;  /* 0x0000000000007941 */ /* 0x000fea0003800200 */
.L_x_15:
        /* <DEDUP_REMOVED lines=36> */
.L_x_18:
[----:B------:R-:W-:Y:S05]  /*3830*/  BSYNC.RECONVERGENT B0 ;  /* 0x0000000000007941 */ /* 0x000fea0003800200 */
.L_x_17:
[----:B------:R-:W0:Y:S01]  /*3840*/  SHFL.DOWN PT, R12, R15, 0x10, 0x1f ;  /* 0x0a001f000f0c7f89 */ /* 0x000e2200000e0000 */
[-C--:B------:R-:W-:Y:S01]  /*3850*/  FFMA R5, R5, R52.reuse, RZ ;  /* 0x0000003405057223 */ /* 0x080fe200000000ff */
[----:B------:R-:W-:Y:S01]  /*3860*/  FFMA R7, R7, R52, RZ ;  /* 0x0000003407077223 */ /* 0x000fe200000000ff */
[----:B------:R-:W-:Y:S01]  /*3870*/  BSSY.RECONVERGENT B0, `(.L_x_19) ;  /* 0x0000021000007945 */ /* 0x000fe20003800200 */
[----:B------:R-:W1:Y:S01]  /*3880*/  SHFL.DOWN PT, R14, R19, 0x10, 0x1f ;  /* 0x0a001f00130e7f89 */ /* 0x000e6200000e0000 */
[-C--:B------:R-:W-:Y:S01]  /*3890*/  FFMA R0, R0, R53.reuse, R5 ;  /* 0x0000003500007223 */ /* 0x080fe20000000005 */
[----:B------:R-:W-:-:S03]  /*38a0*/  FFMA R2, R2, R53, R7 ;  /* 0x0000003502027223 */ /* 0x000fc60000000007 */
[-C--:B------:R-:W-:Y:S01]  /*38b0*/  FFMA R9, R9, R54.reuse, R0 ;  /* 0x0000003609097223 */ /* 0x080fe20000000000 */
[----:B------:R-:W-:-:S03]  /*38c0*/  FFMA R11, R11, R54, R2 ;  /* 0x000000360b0b7223 */ /* 0x000fc60000000002 */
[-C--:B------:R-:W-:Y:S01]  /*38d0*/  FFMA R9, R4, R55.reuse, R9 ;  /* 0x0000003704097223 */ /* 0x080fe20000000009 */
[----:B------:R-:W-:Y:S01]  /*38e0*/  FFMA R11, R6, R55, R11 ;  /* 0x00000037060b7223 */ /* 0x000fe2000000000b */
[----:B0-----:R-:W-:Y:S01]  /*38f0*/  FADD R13, R15, R12 ;  /* 0x0000000c0f0d7221 */ /* 0x001fe20000000000 */
[----:B-1----:R-:W-:-:S04]  /*3900*/  FADD R23, R19, R14 ;  /* 0x0000000e13177221 */ /* 0x002fc80000000000 */
[----:B------:R-:W0:Y:S04]  /*3910*/  SHFL.DOWN PT, R12, R13, 0x8, 0x1f ;  /* 0x09001f000d0c7f89 */ /* 0x000e2800000e0000 */
[----:B------:R-:W1:Y:S01]  /*3920*/  SHFL.DOWN PT, R14, R23, 0x8, 0x1f ;  /* 0x09001f00170e7f89 */ /* 0x000e6200000e0000 */
        /* <DEDUP_REMOVED lines=21> */
.L_x_20:
[----:B------:R-:W-:Y:S05]  /*3a80*/  BSYNC.RECONVERGENT B0 ;  /* 0x0000000000007941 */ /* 0x000fea0003800200 */
.L_x_19:
        /* <DEDUP_REMOVED lines=24> */
[----:B------:R-:W-:-:S07]  /*3c10*/  SEL R25, R25, 0x9, P1 ;  /* 0x0000000919197807 */ /* 0x000fce0000800000 */
[----:B------:R-:W-:-:S07]  /*3c20*/  @!P2 MOV R24, 0x9 ;  /* 0x000000090018a802 */ /* 0x000fce0000000f00 */
.L_x_22:
[----:B------:R-:W-:Y:S05]  /*3c30*/  BSYNC.RECONVERGENT B0 ;  /* 0x0000000000007941 */ /* 0x000fea0003800200 */
.L_x_21:
[----:B------:R-:W-:Y:S05]  /*3c40*/  @P0 EXIT ;  /* 0x000000000000094d */ /* 0x000fea0003800000 */
[----:B------:R-:W0:Y:S01]  /*3c50*/  LDC.64 R4, c[0x0][0x3a8] ;  /* 0x0000ea00ff047b82 */ /* 0x000e220000000a00 */
[----:B------:R-:W-:Y:S02]  /*3c60*/  ISETP.NE.AND P0, PT, R25, R8, PT ;  /* 0x000000081900720c */ /* 0x000fe40003f05270 */
[----:B------:R-:W-:Y:S01]  /*3c70*/  ISETP.NE.AND P1, PT, R24, R3, PT ;  /* 0x000000031800720c */ /* 0x000fe20003f25270 */
[----:B------:R-:W-:Y:S01]  /*3c80*/  HFMA2 R3, -RZ, RZ, 0, 1.1920928955078125e-07 ;  /* 0x00000002ff037431 */ /* 0x000fe200000001ff */
[----:B------:R-:W-:-:S09]  /*3c90*/  SEL R0, RZ, 0x1, P0 ;  /* 0x00000001ff007807 */ /* 0x000fd20000000000 */
[----:B------:R-:W-:Y:S02]  /*3ca0*/  @P0 IADD3 R3, PT, PT, RZ, 0x1, RZ ;  /* 0x00000001ff030810 */ /* 0x000fe40007ffe0ff */
[----:B------:R-:W-:-:S05]  /*3cb0*/  @P1 IADD3 R3, PT, PT, R0, RZ, RZ ;  /* 0x000000ff00031210 */ /* 0x000fca0007ffe0ff */
[----:B0-----:R-:W-:Y:S01]  /*3cc0*/  REDG.E.ADD.STRONG.GPU desc[UR6][R4.64], R3 ;  /* 0x000000030400798e */ /* 0x001fe2000c12e106 */
[----:B------:R-:W-:Y:S05]  /*3cd0*/  EXIT ;  /* 0x000000000000794d */ /* 0x000fea0003800000 */
.L_x_23:
[----:B------:R-:W-:-:S00]  /*3ce0*/  BRA `(.L_x_23) ;  /* 0xfffffffc00fc7947 */ /* 0x000fc0000383ffff */
[----:B------:R-:W-:-:S00]  /*3cf0*/  NOP ;  /* 0x0000000000007918 */ /* 0x000fc00000000000 */
        /* <DEDUP_REMOVED lines=8> */
.L_x_29:


//--------------------- .text._Z12simpleKernelPii --------------------------
	.section	.text._Z12simpleKernelPii,"ax",@progbits
	.align	128
        .global         _Z12simpleKernelPii
        .type           _Z12simpleKernelPii,@function
        .size           _Z12simpleKernelPii,(.L_x_30 - _Z12simpleKernelPii)
        .other          _Z12simpleKernelPii,@"STO_CUDA_ENTRY STV_DEFAULT"
_Z12simpleKernelPii:
.text._Z12simpleKernelPii:
[----:B------:R-:W-:Y:S01]  /*0000*/  LDC R1, c[0x0][0x37c] ;  /* 0x0000df00ff017b82 */ /* 0x000fe20000000800 */
[----:B------:R-:W0:Y:S07]  /*0010*/  S2R R0, SR_TID.X ;  /* 0x0000000000007919 */ /* 0x000e2e0000002100 */
[----:B------:R-:W0:Y:S01]  /*0020*/  S2UR UR4, SR_CTAID.X ;  /* 0x00000000000479c3 */ /* 0x000e220000002500 */
[----:B------:R-:W1:Y:S07]  /*0030*/  LDCU UR5, c[0x0][0x388] ;  /* 0x00007100ff0577ac */ /* 0x000e6e0008000800 */
[----:B------:R-:W0:Y:S02]  /*0040*/  LDC R5, c[0x0][0x360] ;  /* 0x0000d800ff057b82 */ /* 0x000e240000000800 */
[----:B0-----:R-:W-:-:S05]  /*0050*/  IMAD R5, R5, UR4, R0 ;  /* 0x0000000405057c24 */ /* 0x001fca000f8e0200 */
[----:B-1----:R-:W-:-:S13]  /*0060*/  ISETP.GE.AND P0, PT, R5, UR5, PT ;  /* 0x0000000505007c0c */ /* 0x002fda000bf06270 */
[----:B------:R-:W-:Y:S05]  /*0070*/  @P0 EXIT ;  /* 0x000000000000094d */ /* 0x000fea0003800000 */
[----:B------:R-:W0:Y:S01]  /*0080*/  LDC.64 R2, c[0x0][0x380] ;  /* 0x0000e000ff027b82 */ /* 0x000e220000000a00 */
[----:B------:R-:W1:Y:S01]  /*0090*/  LDCU.64 UR4, c[0x0][0x358] ;  /* 0x00006b00ff0477ac */ /* 0x000e620008000a00 */
[----:B0-----:R-:W-:-:S05]  /*00a0*/  IMAD.WIDE R2, R5, 0x4, R2 ;  /* 0x0000000405027825 */ /* 0x001fca00078e0202 */
[----:B-1----:R-:W2:Y:S02]  /*00b0*/  LDG.E R0, desc[UR4][R2.64] ;  /* 0x0000000402007981 */ /* 0x002ea4000c1e1900 */
[----:B--2---:R-:W-:-:S05]  /*00c0*/  SHF.L.U32 R5, R0, 0x1, RZ ;  /* 0x0000000100057819 */ /* 0x004fca00000006ff */
[----:B------:R-:W-:Y:S01]  /*00d0*/  STG.E desc[UR4][R2.64], R5 ;  /* 0x0000000502007986 */ /* 0x000fe2000c101904 */
[----:B------:R-:W-:Y:S05]  /*00e0*/  EXIT ;  /* 0x000000000000794d */ /* 0x000fea0003800000 */
.L_x_24:
        /* <DEDUP_REMOVED lines=9> */
.L_x_30:


//--------------------- .text._Z6reducePiS_S_i    --------------------------
	.section	.text._Z6reducePiS_S_i,"ax",@progbits
	.align	128
        .global         _Z6reducePiS_S_i
        .type           _Z6reducePiS_S_i,@function
        .size           _Z6reducePiS_S_i,(.L_x_31 - _Z6reducePiS_S_i)
        .other          _Z6reducePiS_S_i,@"STO_CUDA_ENTRY STV_DEFAULT"
_Z6reducePiS_S_i:
.text._Z6reducePiS_S_i:
[----:B------:R-:W-:Y:S01]  /*0000*/  LDC R1, c[0x0][0x37c] ;  /* 0x0000df00ff017b82 */ /* 0x000fe20000000800 */
[----:B------:R-:W0:Y:S01]  /*0010*/  S2R R0, SR_CTAID.X ;  /* 0x0000000000007919 */ /* 0x000e220000002500 */
[----:B------:R-:W0:Y:S06]  /*0020*/  LDCU UR4, c[0x0][0x360] ;  /* 0x00006c00ff0477ac */ /* 0x000e2c0008000800 */
[----:B------:R-:W1:Y:S01]  /*0030*/  LDC.64 R4, c[0x0][0x380] ;  /* 0x0000e000ff047b82 */ /* 0x000e620000000a00 */
[----:B------:R-:W2:Y:S01]  /*0040*/  S2R R2, SR_TID.X ;  /* 0x0000000000027919 */ /* 0x000ea20000002100 */
[----:B------:R-:W3:Y:S01]  /*0050*/  LDCU UR5, c[0x0][0x398] ;  /* 0x00007300ff0577ac */ /* 0x000ee20008000800 */
[----:B------:R-:W4:Y:S05]  /*0060*/  LDCU.64 UR6, c[0x0][0x358] ;  /* 0x00006b00ff0677ac */ /* 0x000f2a0008000a00 */
[----:B------:R-:W5:Y:S08]  /*0070*/  LDC.64 R6, c[0x0][0x388] ;  /* 0x0000e200ff067b82 */ /* 0x000f700000000a00 */
[----:B------:R-:W4:Y:S08]  /*0080*/  LDC.64 R8, c[0x0][0x380] ;  /* 0x0000e000ff087b82 */ /* 0x000f300000000a00 */
[----:B------:R-:W4:Y:S01]  /*0090*/  LDC.64 R10, c[0x0][0x388] ;  /* 0x0000e200ff0a7b82 */ /* 0x000f220000000a00 */
[----:B0-----:R-:W-:-:S05]  /*00a0*/  IMAD R3, R0, UR4, RZ ;  /* 0x0000000400037c24 */ /* 0x001fca000f8e02ff */
[----:B--2---:R-:W-:-:S04]  /*00b0*/  LEA R3, R3, R2, 0x1 ;  /* 0x0000000203037211 */ /* 0x004fc800078e08ff */
[----:B---3--:R-:W-:-:S13]  /*00c0*/  ISETP.GE.U32.AND P1, PT, R3, UR5, PT ;  /* 0x0000000503007c0c */ /* 0x008fda000bf26070 */
[----:B-1----:R-:W-:-:S04]  /*00d0*/  @!P1 IMAD.WIDE.U32 R4, R3, 0x4, R4 ;  /* 0x0000000403049825 */ /* 0x002fc800078e0004 */
[----:B-----5:R-:W-:Y:S02]  /*00e0*/  @!P1 IMAD.WIDE.U32 R6, R3, 0x4, R6 ;  /* 0x0000000403069825 */ /* 0x020fe400078e0006 */
[----:B----4-:R-:W2:Y:S04]  /*00f0*/  @!P1 LDG.E R4, desc[UR6][R4.64] ;  /* 0x0000000604049981 */ /* 0x010ea8000c1e1900 */
[----:B------:R-:W2:Y:S01]  /*0100*/  @!P1 LDG.E R7, desc[UR6][R6.64] ;  /* 0x0000000606079981 */ /* 0x000ea2000c1e1900 */
[----:B------:R-:W-:-:S05]  /*0110*/  MOV R12, UR4 ;  /* 0x00000004000c7c02 */ /* 0x000fca0008000f00 */
[----:B------:R-:W-:-:S05]  /*0120*/  IMAD.IADD R3, R3, 0x1, R12 ;  /* 0x0000000103037824 */ /* 0x000fca00078e020c */
[----:B------:R-:W-:-:S13]  /*0130*/  ISETP.GE.U32.AND P0, PT, R3, UR5, PT ;  /* 0x0000000503007c0c */ /* 0x000fda000bf06070 */
[----:B------:R-:W-:-:S04]  /*0140*/  @!P0 IMAD.WIDE.U32 R8, R3, 0x4, R8 ;  /* 0x0000000403088825 */ /* 0x000fc800078e0008 */
[----:B------:R-:W-:Y:S02]  /*0150*/  @!P0 IMAD.WIDE.U32 R10, R3, 0x4, R10 ;  /* 0x00000004030a8825 */ /* 0x000fe400078e000a */
[----:B------:R-:W3:Y:S04]  /*0160*/  @!P0 LDG.E R8, desc[UR6][R8.64] ;  /* 0x0000000608088981 */ /* 0x000ee8000c1e1900 */
[----:B------:R-:W3:Y:S01]  /*0170*/  @!P0 LDG.E R11, desc[UR6][R10.64] ;  /* 0x000000060a0b8981 */ /* 0x000ee2000c1e1900 */
[----:B------:R-:W0:Y:S01]  /*0180*/  S2UR UR5, SR_CgaCtaId ;  /* 0x00000000000579c3 */ /* 0x000e220000008800 */
[----:B------:R-:W-:Y:S02]  /*0190*/  UMOV UR4, 0x400 ;  /* 0x0000040000047882 */ /* 0x000fe40000000000 */
[----:B0-----:R-:W-:-:S06]  /*01a0*/  ULEA UR4, UR5, UR4, 0x18 ;  /* 0x0000000405047291 */ /* 0x001fcc000f8ec0ff */
[----:B------:R-:W-:Y:S02]  /*01b0*/  LEA R3, R2, UR4, 0x2 ;  /* 0x0000000402037c11 */ /* 0x000fe4000f8e10ff */
[----:B--2---:R-:W-:-:S04]  /*01c0*/  @!P1 ISETP.NE.AND P2, PT, R4, R7, PT ;  /* 0x000000070400920c */ /* 0x004fc80003f45270 */
[----:B------:R-:W-:Y:S02]  /*01d0*/  @!P1 FSEL R4, RZ, 1, P2 ;  /* 0x3f800000ff049808 */ /* 0x000fe40001000000 */
[----:B------:R-:W-:-:S03]  /*01e0*/  ISETP.GE.U32.AND P2, PT, R12, 0x42, PT ;  /* 0x000000420c00780c */ /* 0x000fc60003f46070 */
[----:B------:R-:W-:Y:S04]  /*01f0*/  @!P1 STS [R3], R4 ;  /* 0x0000000403009388 */ /* 0x000fe80000000800 */
[----:B------:R-:W0:Y:S01]  /*0200*/  @!P0 LDS R6, [R3] ;  /* 0x0000000003068984 */ /* 0x000e220000000800 */
[----:B---3--:R-:W-:-:S04]  /*0210*/  @!P0 ISETP.NE.AND P1, PT, R8, R11, PT ;  /* 0x0000000b0800820c */ /* 0x008fc80003f25270 */
[----:B------:R-:W-:Y:S02]  /*0220*/  @!P0 FSEL R5, RZ, 1, P1 ;  /* 0x3f800000ff058808 */ /* 0x000fe40000800000 */
[----:B------:R-:W-:-:S03]  /*0230*/  ISETP.GT.U32.AND P1, PT, R2, 0x1f, PT ;  /* 0x0000001f0200780c */ /* 0x000fc60003f24070 */
[----:B0-----:R-:W-:-:S05]  /*0240*/  @!P0 FADD R6, R5, R6 ;  /* 0x0000000605068221 */ /* 0x001fca0000000000 */
[----:B------:R0:W-:Y:S01]  /*0250*/  @!P0 STS [R3], R6 ;  /* 0x0000000603008388 */ /* 0x0001e20000000800 */
[----:B------:R-:W-:Y:S06]  /*0260*/  BAR.SYNC.DEFER_BLOCKING 0x0 ;  /* 0x0000000000007b1d */ /* 0x000fec0000010000 */
[----:B------:R-:W-:Y:S05]  /*0270*/  @!P2 BRA `(.L_x_25) ;  /* 0x00000000002ca947 */ /* 0x000fea0003800000 */
.L_x_26:
[----:B------:R-:W-:-:S04]  /*0280*/  SHF.R.U32.HI R7, RZ, 0x1, R12 ;  /* 0x00000001ff077819 */ /* 0x000fc8000001160c */
[----:B------:R-:W-:-:S13]  /*0290*/  ISETP.GE.U32.AND P0, PT, R2, R7, PT ;  /* 0x000000070200720c */ /* 0x000fda0003f06070 */
[----:B------:R-:W-:Y:S01]  /*02a0*/  @!P0 LEA R4, R7, R3, 0x2 ;  /* 0x0000000307048211 */ /* 0x000fe200078e10ff */
[----:B------:R-:W-:Y:S05]  /*02b0*/  @!P0 LDS R5, [R3] ;  /* 0x0000000003058984 */ /* 0x000fea0000000800 */
[----:B------:R-:W0:Y:S02]  /*02c0*/  @!P0 LDS R4, [R4] ;  /* 0x0000000004048984 */ /* 0x000e240000000800 */
[----:B0-----:R-:W-:-:S05]  /*02d0*/  @!P0 FADD R6, R4, R5 ;  /* 0x0000000504068221 */ /* 0x001fca0000000000 */
[----:B------:R1:W-:Y:S01]  /*02e0*/  @!P0 STS [R3], R6 ;  /* 0x0000000603008388 */ /* 0x0003e20000000800 */
[----:B------:R-:W-:Y:S01]  /*02f0*/  BAR.SYNC.DEFER_BLOCKING 0x0 ;  /* 0x0000000000007b1d */ /* 0x000fe20000010000 */
[----:B------:R-:W-:Y:S01]  /*0300*/  ISETP.GT.U32.AND P0, PT, R12, 0x83, PT ;  /* 0x000000830c00780c */ /* 0x000fe20003f04070 */
[----:B------:R-:W-:-:S12]  /*0310*/  IMAD.MOV.U32 R12, RZ, RZ, R7 ;  /* 0x000000ffff0c7224 */ /* 0x000fd800078e0007 */
[----:B-1----:R-:W-:Y:S05]  /*0320*/  @P0 BRA `(.L_x_26) ;  /* 0xfffffffc00d40947 */ /* 0x002fea000383ffff */
.L_x_25:
[----:B------:R-:W-:Y:S05]  /*0330*/  @P1 EXIT ;  /* 0x000000000000194d */ /* 0x000fea0003800000 */
[----:B------:R-:W-:Y:S01]  /*0340*/  LDS R4, [R3+0x80] ;  /* 0x0000800003047984 */ /* 0x000fe20000000800 */
[----:B------:R-:W-:-:S03]  /*0350*/  ISETP.NE.AND P0, PT, R2, RZ, PT ;  /* 0x000000ff0200720c */ /* 0x000fc60003f05270 */
[----:B------:R-:W1:Y:S02]  /*0360*/  LDS R5, [R3] ;  /* 0x0000000003057984 */ /* 0x000e640000000800 */
[----:B-1----:R-:W-:-:S05]  /*0370*/  FADD R4, R4, R5 ;  /* 0x0000000504047221 */ /* 0x002fca0000000000 */
[----:B------:R-:W-:Y:S04]  /*0380*/  STS [R3], R4 ;  /* 0x0000000403007388 */ /* 0x000fe80000000800 */
[----:B------:R-:W-:Y:S04]  /*0390*/  LDS R5, [R3+0x40] ;  /* 0x0000400003057984 */ /* 0x000fe80000000800 */
[----:B0-----:R-:W0:Y:S02]  /*03a0*/  LDS R6, [R3] ;  /* 0x0000000003067984 */ /* 0x001e240000000800 */
[----:B0-----:R-:W-:-:S05]  /*03b0*/  FADD R6, R5, R6 ;  /* 0x0000000605067221 */ /* 0x001fca0000000000 */
[----:B------:R-:W-:Y:S04]  /*03c0*/  STS [R3], R6 ;  /* 0x0000000603007388 */ /* 0x000fe80000000800 */
[----:B------:R-:W-:Y:S04]  /*03d0*/  LDS R5, [R3+0x20] ;  /* 0x0000200003057984 */ /* 0x000fe80000000800 */
[----:B------:R-:W0:Y:S02]  /*03e0*/  LDS R8, [R3] ;  /* 0x0000000003087984 */ /* 0x000e240000000800 */
        /* <DEDUP_REMOVED lines=13> */
[----:B------:R0:W-:Y:S01]  /*04c0*/  STS [R3], R6 ;  /* 0x0000000603007388 */ /* 0x0001e20000000800 */
[----:B------:R-:W-:Y:S05]  /*04d0*/  @P0 EXIT ;  /* 0x000000000000094d */ /* 0x000fea0003800000 */
[----:B------:R-:W1:Y:S01]  /*04e0*/  S2UR UR5, SR_CgaCtaId ;  /* 0x00000000000579c3 */ /* 0x000e620000008800 */
[----:B------:R-:W-:-:S07]  /*04f0*/  UMOV UR4, 0x400 ;  /* 0x0000040000047882 */ /* 0x000fce0000000000 */
[----:B0-----:R-:W0:Y:S01]  /*0500*/  LDC.64 R2, c[0x0][0x390] ;  /* 0x0000e400ff027b82 */ /* 0x001e220000000a00 */
[----:B-1----:R-:W-:Y:S01]  /*0510*/  ULEA UR4, UR5, UR4, 0x18 ;  /* 0x0000000405047291 */ /* 0x002fe2000f8ec0ff */
[----:B0-----:R-:W-:-:S08]  /*0520*/  IMAD.WIDE.U32 R2, R0, 0x4, R2 ;  /* 0x0000000400027825 */ /* 0x001fd000078e0002 */
[----:B------:R-:W0:Y:S02]  /*0530*/  LDS R4, [UR4] ;  /* 0x00000004ff047984 */ /* 0x000e240008000800 */
[----:B0-----:R-:W0:Y:S02]  /*0540*/  F2I.TRUNC.NTZ R5, R4 ;  /* 0x0000000400057305 */ /* 0x001e24000020f100 */
[----:B0-----:R-:W-:Y:S01]  /*0550*/  STG.E desc[UR6][R2.64], R5 ;  /* 0x0000000502007986 */ /* 0x001fe2000c101906 */
[----:B------:R-:W-:Y:S05]  /*0560*/  EXIT ;  /* 0x000000000000794d */ /* 0x000fea0003800000 */
.L_x_27:
        /* <DEDUP_REMOVED lines=9> */
.L_x_31:


//--------------------- .text._Z10add_arraysPiS_S_i --------------------------
	.section	.text._Z10add_arraysPiS_S_i,"ax",@progbits
	.align	128
        .global         _Z10add_arraysPiS_S_i
        .type           _Z10add_arraysPiS_S_i,@function
        .size           _Z10add_arraysPiS_S_i,(.L_x_32 - _Z10add_arraysPiS_S_i)
        .other          _Z10add_arraysPiS_S_i,@"STO_CUDA_ENTRY STV_DEFAULT"
_Z10add_arraysPiS_S_i:
.text._Z10add_arraysPiS_S_i:
        /* <DEDUP_REMOVED lines=9> */
[----:B------:R-:W1:Y:S07]  /*0090*/  LDCU.64 UR4, c[0x0][0x358] ;  /* 0x00006b00ff0477ac */ /* 0x000e6e0008000a00 */
[----:B------:R-:W2:Y:S08]  /*00a0*/  LDC.64 R4, c[0x0][0x388] ;  /* 0x0000e200ff047b82 */ /* 0x000eb00000000a00 */
[----:B------:R-:W3:Y:S01]  /*00b0*/  LDC.64 R6, c[0x0][0x390] ;  /* 0x0000e400ff067b82 */ /* 0x000ee20000000a00 */
[----:B0-----:R-:W-:-:S06]  /*00c0*/  IMAD.WIDE R2, R9, 0x4, R2 ;  /* 0x0000000409027825 */ /* 0x001fcc00078e0202 */
[----:B-1----:R-:W4:Y:S01]  /*00d0*/  LDG.E R2, desc[UR4][R2.64] ;  /* 0x0000000402027981 */ /* 0x002f22000c1e1900 */
[----:B--2---:R-:W-:-:S06]  /*00e0*/  IMAD.WIDE R4, R9, 0x4, R4 ;  /* 0x0000000409047825 */ /* 0x004fcc00078e0204 */
[----:B------:R-:W4:Y:S01]  /*00f0*/  LDG.E R5, desc[UR4][R4.64] ;  /* 0x0000000404057981 */ /* 0x000f22000c1e1900 */
[----:B---3--:R-:W-:Y:S01]  /*0100*/  IMAD.WIDE R6, R9, 0x4, R6 ;  /* 0x0000000409067825 */ /* 0x008fe200078e0206 */
[----:B----4-:R-:W-:-:S05]  /*0110*/  IADD3 R9, PT, PT, R2, R5, RZ ;  /* 0x0000000502097210 */ /* 0x010fca0007ffe0ff */
[----:B------:R-:W-:Y:S01]  /*0120*/  STG.E desc[UR4][R6.64], R9 ;  /* 0x0000000906007986 */ /* 0x000fe2000c101904 */
[----:B------:R-:W-:Y:S05]  /*0130*/  EXIT ;  /* 0x000000000000794d */ /* 0x000fea0003800000 */
.L_x_28:
        /* <DEDUP_REMOVED lines=12> */
.L_x_32:


//--------------------- .nv.shared._Z17_lenet_fusion_newILi5000EEvPfPKfS2_S0_PiS3_i --------------------------
	.section	.nv.shared._Z17_lenet_fusion_newILi5000EEvPfPKfS2_S0_PiS3_i,"aw",@nobits
	.sectionflags	@""
	.align	4
.nv.shared._Z17_lenet_fusion_newILi5000EEvPfPKfS2_S0_PiS3_i:
	.zero		6988


//--------------------- .nv.shared.reserved.0     --------------------------
	.section	.nv.shared.reserved.0,"aw",@nobits
	.weak		__nv_reservedSMEM_offset_0_alias
	.size		__nv_reservedSMEM_offset_0_alias, 0, 64
	.other		__nv_reservedSMEM_offset_0_alias,@"STO_CUDA_RESERVED_SHARED STV_DEFAULT"
__nv_reservedSMEM_offset_0_alias:
	.zero		0
	.zero		64


//--------------------- .nv.shared._Z6reducePiS_S_i --------------------------
	.section	.nv.shared._Z6reducePiS_S_i,"aw",@nobits
	.sectionflags	@""
	.align	4
.nv.shared._Z6reducePiS_S_i:
	.zero		2048


//--------------------- .nv.constant0._Z17_lenet_fusion_newILi5000EEvPfPKfS2_S0_PiS3_i --------------------------
	.section	.nv.constant0._Z17_lenet_fusion_newILi5000EEvPfPKfS2_S0_PiS3_i,"a",@progbits
	.sectionflags	@""
	.align	4
.nv.constant0._Z17_lenet_fusion_newILi5000EEvPfPKfS2_S0_PiS3_i:
	.zero		948


//--------------------- .nv.constant0._Z12simpleKernelPii --------------------------
	.section	.nv.constant0._Z12simpleKernelPii,"a",@progbits
	.sectionflags	@""
	.align	4
.nv.constant0._Z12simpleKernelPii:
	.zero		908


//--------------------- .nv.constant0._Z6reducePiS_S_i --------------------------
	.section	.nv.constant0._Z6reducePiS_S_i,"a",@progbits
	.sectionflags	@""
	.align	4
.nv.constant0._Z6reducePiS_S_i:
	.zero		924


//--------------------- .nv.constant0._Z10add_arraysPiS_S_i --------------------------
	.section	.nv.constant0._Z10add_arraysPiS_S_i,"a",@progbits
	.sectionflags	@""
	.align	4
.nv.constant0._Z10add_arraysPiS_S_i:
	.zero		924


//--------------------- SYMBOLS --------------------------

	.type		.nv.reservedSmem.offset0,@object
	.size		.nv.reservedSmem.offset0,0x4
	.type		.nv.reservedSmem.cap,@object
	.size		.nv.reservedSmem.cap,0x4
